//
// Generated by NVIDIA NVVM Compiler
//
// Compiler Build ID: CL-36424714
// Cuda compilation tools, release 13.0, V13.0.88
// Based on NVVM 20.0.0
//

.version 9.0
.target sm_100
.address_size 64

	// .globl	triplet
.func  (.param .b64 func_retval0) __internal_accurate_pow
(
	.param .b64 __internal_accurate_pow_param_0
)
;
// _ZZ6VecMinE1r has been demoted
// _ZZ6VecMinE5idx_r has been demoted
// _ZZ6VecMaxE1r has been demoted
// _ZZ6VecMaxE5idx_r has been demoted
// _ZZ7tripletE4Axis has been demoted

.visible .entry triplet(
	.param .u64 .ptr .align 1 triplet_param_0,
	.param .u64 .ptr .align 1 triplet_param_1,
	.param .u64 .ptr .align 1 triplet_param_2,
	.param .u64 .ptr .align 1 triplet_param_3,
	.param .f32 triplet_param_4
)
{
	.reg .pred 	%p<319>;
	.reg .b32 	%r<384>;
	.reg .b32 	%f<347>;
	.reg .b64 	%rd<88>;
	.reg .b64 	%fd<130>;
	// demoted variable
	.shared .align 4 .b8 _ZZ6VecMinE1r[512];
	// demoted variable
	.shared .align 4 .b8 _ZZ6VecMinE5idx_r[512];
	// demoted variable
	.shared .align 4 .b8 _ZZ6VecMaxE1r[512];
	// demoted variable
	.shared .align 4 .b8 _ZZ6VecMaxE5idx_r[512];
	// demoted variable
	.shared .align 4 .u32 _ZZ7tripletE4Axis;
	ld.param.u64 	%rd18, [triplet_param_0];
	ld.param.u64 	%rd19, [triplet_param_1];
	ld.param.u64 	%rd20, [triplet_param_2];
	ld.param.u64 	%rd17, [triplet_param_3];
	cvta.to.global.u64 	%rd1, %rd18;
	cvta.to.global.u64 	%rd2, %rd20;
	cvta.to.global.u64 	%rd3, %rd19;
	mov.u32 	%r1, %ctaid.x;
	shr.u32 	%r2, %r1, 2;
	and.b32  	%r99, %r1, 3;
	mul.lo.s32 	%r3, %r1, 3;
	mul.wide.u32 	%rd21, %r3, 4;
	add.s64 	%rd4, %rd2, %rd21;
	setp.gt.s32 	%p2, %r99, 1;
	@%p2 bra 	$L__BB0_129;
	setp.eq.s32 	%p4, %r99, 0;
	@%p4 bra 	$L__BB0_2;
	bra.uni 	$L__BB0_41;
$L__BB0_2:
	shl.b32 	%r184, %r2, 7;
	cvt.u64.u32 	%rd37, %r184;
	mov.u32 	%r4, %tid.x;
	cvt.u64.u32 	%rd38, %r4;
	add.s64 	%rd39, %rd37, %rd38;
	shl.b64 	%rd40, %rd39, 2;
	add.s64 	%rd41, %rd1, %rd40;
	ld.global.f32 	%f175, [%rd41];
	shl.b32 	%r185, %r4, 2;
	mov.u32 	%r186, _ZZ6VecMaxE1r;
	add.s32 	%r5, %r186, %r185;
	st.shared.f32 	[%r5], %f175;
	mov.u32 	%r187, _ZZ6VecMaxE5idx_r;
	add.s32 	%r6, %r187, %r185;
	st.shared.u32 	[%r6], %r4;
	and.b32  	%r7, %r4, 992;
	and.b32  	%r188, %r185, 3968;
	add.s32 	%r8, %r187, %r188;
	and.b32  	%r9, %r4, 31;
	setp.gt.u32 	%p103, %r9, 15;
	@%p103 bra 	$L__BB0_18;
	add.s32 	%r189, %r7, %r9;
	shl.b32 	%r190, %r189, 2;
	add.s32 	%r10, %r186, %r190;
	ld.volatile.shared.f32 	%f176, [%r10+64];
	ld.volatile.shared.f32 	%f177, [%r10];
	setp.leu.f32 	%p104, %f176, %f177;
	shl.b32 	%r192, %r9, 2;
	add.s32 	%r11, %r8, %r192;
	@%p104 bra 	$L__BB0_6;
	ld.volatile.shared.f32 	%f178, [%r10+64];
	setp.leu.f32 	%p105, %f178, 0f00000000;
	@%p105 bra 	$L__BB0_6;
	ld.volatile.shared.f32 	%f179, [%r10+64];
	st.volatile.shared.f32 	[%r10], %f179;
	ld.volatile.shared.u32 	%r193, [%r11+64];
	st.volatile.shared.u32 	[%r11], %r193;
$L__BB0_6:
	ld.volatile.shared.f32 	%f180, [%r10+32];
	ld.volatile.shared.f32 	%f181, [%r10];
	setp.leu.f32 	%p106, %f180, %f181;
	@%p106 bra 	$L__BB0_9;
	ld.volatile.shared.f32 	%f182, [%r10+32];
	setp.leu.f32 	%p107, %f182, 0f00000000;
	@%p107 bra 	$L__BB0_9;
	ld.volatile.shared.f32 	%f183, [%r10+32];
	st.volatile.shared.f32 	[%r10], %f183;
	ld.volatile.shared.u32 	%r194, [%r11+32];
	st.volatile.shared.u32 	[%r11], %r194;
$L__BB0_9:
	ld.volatile.shared.f32 	%f184, [%r10+16];
	ld.volatile.shared.f32 	%f185, [%r10];
	setp.leu.f32 	%p108, %f184, %f185;
	@%p108 bra 	$L__BB0_12;
	ld.volatile.shared.f32 	%f186, [%r10+16];
	setp.leu.f32 	%p109, %f186, 0f00000000;
	@%p109 bra 	$L__BB0_12;
	ld.volatile.shared.f32 	%f187, [%r10+16];
	st.volatile.shared.f32 	[%r10], %f187;
	ld.volatile.shared.u32 	%r195, [%r11+16];
	st.volatile.shared.u32 	[%r11], %r195;
$L__BB0_12:
	ld.volatile.shared.f32 	%f188, [%r10+8];
	ld.volatile.shared.f32 	%f189, [%r10];
	setp.leu.f32 	%p110, %f188, %f189;
	@%p110 bra 	$L__BB0_15;
	ld.volatile.shared.f32 	%f190, [%r10+8];
	setp.leu.f32 	%p111, %f190, 0f00000000;
	@%p111 bra 	$L__BB0_15;
	ld.volatile.shared.f32 	%f191, [%r10+8];
	st.volatile.shared.f32 	[%r10], %f191;
	ld.volatile.shared.u32 	%r196, [%r11+8];
	st.volatile.shared.u32 	[%r11], %r196;
$L__BB0_15:
	ld.volatile.shared.f32 	%f192, [%r10+4];
	ld.volatile.shared.f32 	%f193, [%r10];
	setp.leu.f32 	%p112, %f192, %f193;
	@%p112 bra 	$L__BB0_18;
	ld.volatile.shared.f32 	%f194, [%r10+4];
	setp.leu.f32 	%p113, %f194, 0f00000000;
	@%p113 bra 	$L__BB0_18;
	ld.volatile.shared.f32 	%f195, [%r10+4];
	st.volatile.shared.f32 	[%r10], %f195;
	ld.volatile.shared.u32 	%r197, [%r11+4];
	st.volatile.shared.u32 	[%r11], %r197;
$L__BB0_18:
	ld.volatile.shared.u32 	%r198, [%r8];
	bar.sync 	0;
	setp.gt.u32 	%p114, %r4, 31;
	@%p114 bra 	$L__BB0_40;
	setp.lt.u32 	%p115, %r4, 4;
	@%p115 bra 	$L__BB0_21;
	mov.b32 	%r372, 0;
	st.shared.u32 	[%r5], %r372;
	bra.uni 	$L__BB0_22;
$L__BB0_21:
	mul.lo.s32 	%r200, %r4, 124;
	add.s32 	%r201, %r5, %r200;
	ld.shared.f32 	%f196, [%r201];
	st.shared.f32 	[%r5], %f196;
	add.s32 	%r202, %r6, %r200;
	ld.shared.u32 	%r372, [%r202];
$L__BB0_22:
	setp.gt.u32 	%p116, %r9, 15;
	st.shared.u32 	[%r6], %r372;
	@%p116 bra 	$L__BB0_38;
	shl.b32 	%r203, %r9, 2;
	add.s32 	%r14, %r186, %r203;
	ld.volatile.shared.f32 	%f197, [%r14+64];
	ld.volatile.shared.f32 	%f198, [%r14];
	setp.leu.f32 	%p117, %f197, %f198;
	add.s32 	%r15, %r187, %r203;
	@%p117 bra 	$L__BB0_26;
	ld.volatile.shared.f32 	%f199, [%r14+64];
	setp.leu.f32 	%p118, %f199, 0f00000000;
	@%p118 bra 	$L__BB0_26;
	ld.volatile.shared.f32 	%f200, [%r14+64];
	st.volatile.shared.f32 	[%r14], %f200;
	ld.volatile.shared.u32 	%r206, [%r15+64];
	st.volatile.shared.u32 	[%r15], %r206;
$L__BB0_26:
	ld.volatile.shared.f32 	%f201, [%r14+32];
	ld.volatile.shared.f32 	%f202, [%r14];
	setp.leu.f32 	%p119, %f201, %f202;
	@%p119 bra 	$L__BB0_29;
	ld.volatile.shared.f32 	%f203, [%r14+32];
	setp.leu.f32 	%p120, %f203, 0f00000000;
	@%p120 bra 	$L__BB0_29;
	ld.volatile.shared.f32 	%f204, [%r14+32];
	st.volatile.shared.f32 	[%r14], %f204;
	ld.volatile.shared.u32 	%r207, [%r15+32];
	st.volatile.shared.u32 	[%r15], %r207;
$L__BB0_29:
	ld.volatile.shared.f32 	%f205, [%r14+16];
	ld.volatile.shared.f32 	%f206, [%r14];
	setp.leu.f32 	%p121, %f205, %f206;
	@%p121 bra 	$L__BB0_32;
	ld.volatile.shared.f32 	%f207, [%r14+16];
	setp.leu.f32 	%p122, %f207, 0f00000000;
	@%p122 bra 	$L__BB0_32;
	ld.volatile.shared.f32 	%f208, [%r14+16];
	st.volatile.shared.f32 	[%r14], %f208;
	ld.volatile.shared.u32 	%r208, [%r15+16];
	st.volatile.shared.u32 	[%r15], %r208;
$L__BB0_32:
	ld.volatile.shared.f32 	%f209, [%r14+8];
	ld.volatile.shared.f32 	%f210, [%r14];
	setp.leu.f32 	%p123, %f209, %f210;
	@%p123 bra 	$L__BB0_35;
	ld.volatile.shared.f32 	%f211, [%r14+8];
	setp.leu.f32 	%p124, %f211, 0f00000000;
	@%p124 bra 	$L__BB0_35;
	ld.volatile.shared.f32 	%f212, [%r14+8];
	st.volatile.shared.f32 	[%r14], %f212;
	ld.volatile.shared.u32 	%r209, [%r15+8];
	st.volatile.shared.u32 	[%r15], %r209;
$L__BB0_35:
	ld.volatile.shared.f32 	%f213, [%r14+4];
	ld.volatile.shared.f32 	%f214, [%r14];
	setp.leu.f32 	%p125, %f213, %f214;
	@%p125 bra 	$L__BB0_38;
	ld.volatile.shared.f32 	%f215, [%r14+4];
	setp.leu.f32 	%p126, %f215, 0f00000000;
	@%p126 bra 	$L__BB0_38;
	ld.volatile.shared.f32 	%f216, [%r14+4];
	st.volatile.shared.f32 	[%r14], %f216;
	ld.volatile.shared.u32 	%r210, [%r15+4];
	st.volatile.shared.u32 	[%r15], %r210;
$L__BB0_38:
	ld.volatile.shared.u32 	%r16, [_ZZ6VecMaxE5idx_r];
	setp.ne.s32 	%p127, %r4, 0;
	@%p127 bra 	$L__BB0_40;
	st.global.u32 	[%rd4], %r16;
$L__BB0_40:
	bar.sync 	0;
	mov.b32 	%r211, 0;
	st.shared.u32 	[_ZZ7tripletE4Axis], %r211;
	mov.pred 	%p318, -1;
	bra.uni 	$L__BB0_179;
$L__BB0_41:
	shl.b32 	%r156, %r2, 7;
	cvt.u64.u32 	%rd32, %r156;
	mov.u32 	%r17, %tid.x;
	cvt.u64.u32 	%rd33, %r17;
	add.s64 	%rd34, %rd32, %rd33;
	shl.b64 	%rd35, %rd34, 2;
	add.s64 	%rd36, %rd1, %rd35;
	ld.global.f32 	%f123, [%rd36];
	shl.b32 	%r157, %r17, 2;
	mov.u32 	%r158, _ZZ6VecMinE1r;
	add.s32 	%r18, %r158, %r157;
	st.shared.f32 	[%r18], %f123;
	mov.u32 	%r159, _ZZ6VecMinE5idx_r;
	add.s32 	%r19, %r159, %r157;
	st.shared.u32 	[%r19], %r17;
	and.b32  	%r20, %r17, 992;
	and.b32  	%r160, %r157, 3968;
	add.s32 	%r21, %r159, %r160;
	and.b32  	%r22, %r17, 31;
	setp.gt.u32 	%p67, %r22, 15;
	@%p67 bra 	$L__BB0_62;
	add.s32 	%r161, %r20, %r22;
	shl.b32 	%r162, %r161, 2;
	add.s32 	%r23, %r158, %r162;
	ld.volatile.shared.f32 	%f124, [%r23+64];
	ld.volatile.shared.f32 	%f125, [%r23];
	setp.geu.f32 	%p68, %f124, %f125;
	shl.b32 	%r164, %r22, 2;
	add.s32 	%r24, %r21, %r164;
	@%p68 bra 	$L__BB0_44;
	ld.volatile.shared.f32 	%f126, [%r23+64];
	setp.gt.f32 	%p69, %f126, 0f00000000;
	@%p69 bra 	$L__BB0_45;
$L__BB0_44:
	ld.volatile.shared.f32 	%f127, [%r23];
	setp.neu.f32 	%p70, %f127, 0fBF800000;
	@%p70 bra 	$L__BB0_46;
$L__BB0_45:
	ld.volatile.shared.f32 	%f128, [%r23+64];
	st.volatile.shared.f32 	[%r23], %f128;
	ld.volatile.shared.u32 	%r165, [%r24+64];
	st.volatile.shared.u32 	[%r24], %r165;
$L__BB0_46:
	ld.volatile.shared.f32 	%f129, [%r23+32];
	ld.volatile.shared.f32 	%f130, [%r23];
	setp.geu.f32 	%p71, %f129, %f130;
	@%p71 bra 	$L__BB0_48;
	ld.volatile.shared.f32 	%f131, [%r23+32];
	setp.gt.f32 	%p72, %f131, 0f00000000;
	@%p72 bra 	$L__BB0_49;
$L__BB0_48:
	ld.volatile.shared.f32 	%f132, [%r23];
	setp.neu.f32 	%p73, %f132, 0fBF800000;
	@%p73 bra 	$L__BB0_50;
$L__BB0_49:
	ld.volatile.shared.f32 	%f133, [%r23+32];
	st.volatile.shared.f32 	[%r23], %f133;
	ld.volatile.shared.u32 	%r166, [%r24+32];
	st.volatile.shared.u32 	[%r24], %r166;
$L__BB0_50:
	ld.volatile.shared.f32 	%f134, [%r23+16];
	ld.volatile.shared.f32 	%f135, [%r23];
	setp.geu.f32 	%p74, %f134, %f135;
	@%p74 bra 	$L__BB0_52;
	ld.volatile.shared.f32 	%f136, [%r23+16];
	setp.gt.f32 	%p75, %f136, 0f00000000;
	@%p75 bra 	$L__BB0_53;
$L__BB0_52:
	ld.volatile.shared.f32 	%f137, [%r23];
	setp.neu.f32 	%p76, %f137, 0fBF800000;
	@%p76 bra 	$L__BB0_54;
$L__BB0_53:
	ld.volatile.shared.f32 	%f138, [%r23+16];
	st.volatile.shared.f32 	[%r23], %f138;
	ld.volatile.shared.u32 	%r167, [%r24+16];
	st.volatile.shared.u32 	[%r24], %r167;
$L__BB0_54:
	ld.volatile.shared.f32 	%f139, [%r23+8];
	ld.volatile.shared.f32 	%f140, [%r23];
	setp.geu.f32 	%p77, %f139, %f140;
	@%p77 bra 	$L__BB0_56;
	ld.volatile.shared.f32 	%f141, [%r23+8];
	setp.gt.f32 	%p78, %f141, 0f00000000;
	@%p78 bra 	$L__BB0_57;
$L__BB0_56:
	ld.volatile.shared.f32 	%f142, [%r23];
	setp.neu.f32 	%p79, %f142, 0fBF800000;
	@%p79 bra 	$L__BB0_58;
$L__BB0_57:
	ld.volatile.shared.f32 	%f143, [%r23+8];
	st.volatile.shared.f32 	[%r23], %f143;
	ld.volatile.shared.u32 	%r168, [%r24+8];
	st.volatile.shared.u32 	[%r24], %r168;
$L__BB0_58:
	ld.volatile.shared.f32 	%f144, [%r23+4];
	ld.volatile.shared.f32 	%f145, [%r23];
	setp.geu.f32 	%p80, %f144, %f145;
	@%p80 bra 	$L__BB0_60;
	ld.volatile.shared.f32 	%f146, [%r23+4];
	setp.gt.f32 	%p81, %f146, 0f00000000;
	@%p81 bra 	$L__BB0_61;
$L__BB0_60:
	ld.volatile.shared.f32 	%f147, [%r23];
	setp.neu.f32 	%p82, %f147, 0fBF800000;
	@%p82 bra 	$L__BB0_62;
$L__BB0_61:
	ld.volatile.shared.f32 	%f148, [%r23+4];
	st.volatile.shared.f32 	[%r23], %f148;
	ld.volatile.shared.u32 	%r169, [%r24+4];
	st.volatile.shared.u32 	[%r24], %r169;
$L__BB0_62:
	ld.volatile.shared.u32 	%r170, [%r21];
	bar.sync 	0;
	setp.gt.u32 	%p83, %r17, 31;
	@%p83 bra 	$L__BB0_89;
	setp.lt.u32 	%p84, %r17, 4;
	@%p84 bra 	$L__BB0_65;
	mov.b32 	%r373, 0;
	st.shared.u32 	[%r18], %r373;
	bra.uni 	$L__BB0_66;
$L__BB0_65:
	mul.lo.s32 	%r172, %r17, 124;
	add.s32 	%r173, %r18, %r172;
	ld.shared.f32 	%f149, [%r173];
	st.shared.f32 	[%r18], %f149;
	add.s32 	%r174, %r19, %r172;
	ld.shared.u32 	%r373, [%r174];
$L__BB0_66:
	setp.gt.u32 	%p85, %r22, 15;
	st.shared.u32 	[%r19], %r373;
	@%p85 bra 	$L__BB0_87;
	shl.b32 	%r175, %r22, 2;
	add.s32 	%r27, %r158, %r175;
	ld.volatile.shared.f32 	%f150, [%r27+64];
	ld.volatile.shared.f32 	%f151, [%r27];
	setp.geu.f32 	%p86, %f150, %f151;
	add.s32 	%r28, %r159, %r175;
	@%p86 bra 	$L__BB0_69;
	ld.volatile.shared.f32 	%f152, [%r27+64];
	setp.gt.f32 	%p87, %f152, 0f00000000;
	@%p87 bra 	$L__BB0_70;
$L__BB0_69:
	ld.volatile.shared.f32 	%f153, [%r27];
	setp.neu.f32 	%p88, %f153, 0fBF800000;
	@%p88 bra 	$L__BB0_71;
$L__BB0_70:
	ld.volatile.shared.f32 	%f154, [%r27+64];
	st.volatile.shared.f32 	[%r27], %f154;
	ld.volatile.shared.u32 	%r178, [%r28+64];
	st.volatile.shared.u32 	[%r28], %r178;
$L__BB0_71:
	ld.volatile.shared.f32 	%f155, [%r27+32];
	ld.volatile.shared.f32 	%f156, [%r27];
	setp.geu.f32 	%p89, %f155, %f156;
	@%p89 bra 	$L__BB0_73;
	ld.volatile.shared.f32 	%f157, [%r27+32];
	setp.gt.f32 	%p90, %f157, 0f00000000;
	@%p90 bra 	$L__BB0_74;
$L__BB0_73:
	ld.volatile.shared.f32 	%f158, [%r27];
	setp.neu.f32 	%p91, %f158, 0fBF800000;
	@%p91 bra 	$L__BB0_75;
$L__BB0_74:
	ld.volatile.shared.f32 	%f159, [%r27+32];
	st.volatile.shared.f32 	[%r27], %f159;
	ld.volatile.shared.u32 	%r179, [%r28+32];
	st.volatile.shared.u32 	[%r28], %r179;
$L__BB0_75:
	ld.volatile.shared.f32 	%f160, [%r27+16];
	ld.volatile.shared.f32 	%f161, [%r27];
	setp.geu.f32 	%p92, %f160, %f161;
	@%p92 bra 	$L__BB0_77;
	ld.volatile.shared.f32 	%f162, [%r27+16];
	setp.gt.f32 	%p93, %f162, 0f00000000;
	@%p93 bra 	$L__BB0_78;
$L__BB0_77:
	ld.volatile.shared.f32 	%f163, [%r27];
	setp.neu.f32 	%p94, %f163, 0fBF800000;
	@%p94 bra 	$L__BB0_79;
$L__BB0_78:
	ld.volatile.shared.f32 	%f164, [%r27+16];
	st.volatile.shared.f32 	[%r27], %f164;
	ld.volatile.shared.u32 	%r180, [%r28+16];
	st.volatile.shared.u32 	[%r28], %r180;
$L__BB0_79:
	ld.volatile.shared.f32 	%f165, [%r27+8];
	ld.volatile.shared.f32 	%f166, [%r27];
	setp.geu.f32 	%p95, %f165, %f166;
	@%p95 bra 	$L__BB0_81;
	ld.volatile.shared.f32 	%f167, [%r27+8];
	setp.gt.f32 	%p96, %f167, 0f00000000;
	@%p96 bra 	$L__BB0_82;
$L__BB0_81:
	ld.volatile.shared.f32 	%f168, [%r27];
	setp.neu.f32 	%p97, %f168, 0fBF800000;
	@%p97 bra 	$L__BB0_83;
$L__BB0_82:
	ld.volatile.shared.f32 	%f169, [%r27+8];
	st.volatile.shared.f32 	[%r27], %f169;
	ld.volatile.shared.u32 	%r181, [%r28+8];
	st.volatile.shared.u32 	[%r28], %r181;
$L__BB0_83:
	ld.volatile.shared.f32 	%f170, [%r27+4];
	ld.volatile.shared.f32 	%f171, [%r27];
	setp.geu.f32 	%p98, %f170, %f171;
	@%p98 bra 	$L__BB0_85;
	ld.volatile.shared.f32 	%f172, [%r27+4];
	setp.gt.f32 	%p99, %f172, 0f00000000;
	@%p99 bra 	$L__BB0_86;
$L__BB0_85:
	ld.volatile.shared.f32 	%f173, [%r27];
	setp.neu.f32 	%p100, %f173, 0fBF800000;
	@%p100 bra 	$L__BB0_87;
$L__BB0_86:
	ld.volatile.shared.f32 	%f174, [%r27+4];
	st.volatile.shared.f32 	[%r27], %f174;
	ld.volatile.shared.u32 	%r182, [%r28+4];
	st.volatile.shared.u32 	[%r28], %r182;
$L__BB0_87:
	ld.volatile.shared.u32 	%r29, [_ZZ6VecMinE5idx_r];
	setp.ne.s32 	%p101, %r17, 0;
	@%p101 bra 	$L__BB0_89;
	st.global.u32 	[%rd4], %r29;
$L__BB0_89:
	bar.sync 	0;
	mov.b32 	%r183, 0;
	st.shared.u32 	[_ZZ7tripletE4Axis], %r183;
	mov.pred 	%p318, -1;
	bra.uni 	$L__BB0_179;
$L__BB0_90:
	shl.b32 	%r128, %r2, 7;
	cvt.u64.u32 	%rd27, %r128;
	mov.u32 	%r30, %tid.x;
	cvt.u64.u32 	%rd28, %r30;
	add.s64 	%rd29, %rd27, %rd28;
	shl.b64 	%rd30, %rd29, 2;
	add.s64 	%rd31, %rd3, %rd30;
	ld.global.f32 	%f81, [%rd31];
	shl.b32 	%r129, %r30, 2;
	mov.u32 	%r130, _ZZ6VecMaxE1r;
	add.s32 	%r31, %r130, %r129;
	st.shared.f32 	[%r31], %f81;
	mov.u32 	%r131, _ZZ6VecMaxE5idx_r;
	add.s32 	%r32, %r131, %r129;
	st.shared.u32 	[%r32], %r30;
	and.b32  	%r33, %r30, 992;
	and.b32  	%r132, %r129, 3968;
	add.s32 	%r34, %r131, %r132;
	and.b32  	%r35, %r30, 31;
	setp.gt.u32 	%p41, %r35, 15;
	@%p41 bra 	$L__BB0_106;
	add.s32 	%r133, %r33, %r35;
	shl.b32 	%r134, %r133, 2;
	add.s32 	%r36, %r130, %r134;
	ld.volatile.shared.f32 	%f82, [%r36+64];
	ld.volatile.shared.f32 	%f83, [%r36];
	setp.leu.f32 	%p42, %f82, %f83;
	shl.b32 	%r136, %r35, 2;
	add.s32 	%r37, %r34, %r136;
	@%p42 bra 	$L__BB0_94;
	ld.volatile.shared.f32 	%f84, [%r36+64];
	setp.leu.f32 	%p43, %f84, 0f00000000;
	@%p43 bra 	$L__BB0_94;
	ld.volatile.shared.f32 	%f85, [%r36+64];
	st.volatile.shared.f32 	[%r36], %f85;
	ld.volatile.shared.u32 	%r137, [%r37+64];
	st.volatile.shared.u32 	[%r37], %r137;
$L__BB0_94:
	ld.volatile.shared.f32 	%f86, [%r36+32];
	ld.volatile.shared.f32 	%f87, [%r36];
	setp.leu.f32 	%p44, %f86, %f87;
	@%p44 bra 	$L__BB0_97;
	ld.volatile.shared.f32 	%f88, [%r36+32];
	setp.leu.f32 	%p45, %f88, 0f00000000;
	@%p45 bra 	$L__BB0_97;
	ld.volatile.shared.f32 	%f89, [%r36+32];
	st.volatile.shared.f32 	[%r36], %f89;
	ld.volatile.shared.u32 	%r138, [%r37+32];
	st.volatile.shared.u32 	[%r37], %r138;
$L__BB0_97:
	ld.volatile.shared.f32 	%f90, [%r36+16];
	ld.volatile.shared.f32 	%f91, [%r36];
	setp.leu.f32 	%p46, %f90, %f91;
	@%p46 bra 	$L__BB0_100;
	ld.volatile.shared.f32 	%f92, [%r36+16];
	setp.leu.f32 	%p47, %f92, 0f00000000;
	@%p47 bra 	$L__BB0_100;
	ld.volatile.shared.f32 	%f93, [%r36+16];
	st.volatile.shared.f32 	[%r36], %f93;
	ld.volatile.shared.u32 	%r139, [%r37+16];
	st.volatile.shared.u32 	[%r37], %r139;
$L__BB0_100:
	ld.volatile.shared.f32 	%f94, [%r36+8];
	ld.volatile.shared.f32 	%f95, [%r36];
	setp.leu.f32 	%p48, %f94, %f95;
	@%p48 bra 	$L__BB0_103;
	ld.volatile.shared.f32 	%f96, [%r36+8];
	setp.leu.f32 	%p49, %f96, 0f00000000;
	@%p49 bra 	$L__BB0_103;
	ld.volatile.shared.f32 	%f97, [%r36+8];
	st.volatile.shared.f32 	[%r36], %f97;
	ld.volatile.shared.u32 	%r140, [%r37+8];
	st.volatile.shared.u32 	[%r37], %r140;
$L__BB0_103:
	ld.volatile.shared.f32 	%f98, [%r36+4];
	ld.volatile.shared.f32 	%f99, [%r36];
	setp.leu.f32 	%p50, %f98, %f99;
	@%p50 bra 	$L__BB0_106;
	ld.volatile.shared.f32 	%f100, [%r36+4];
	setp.leu.f32 	%p51, %f100, 0f00000000;
	@%p51 bra 	$L__BB0_106;
	ld.volatile.shared.f32 	%f101, [%r36+4];
	st.volatile.shared.f32 	[%r36], %f101;
	ld.volatile.shared.u32 	%r141, [%r37+4];
	st.volatile.shared.u32 	[%r37], %r141;
$L__BB0_106:
	ld.volatile.shared.u32 	%r142, [%r34];
	bar.sync 	0;
	setp.gt.u32 	%p52, %r30, 31;
	@%p52 bra 	$L__BB0_128;
	setp.lt.u32 	%p53, %r30, 4;
	@%p53 bra 	$L__BB0_109;
	mov.b32 	%r374, 0;
	st.shared.u32 	[%r31], %r374;
	bra.uni 	$L__BB0_110;
$L__BB0_109:
	mul.lo.s32 	%r144, %r30, 124;
	add.s32 	%r145, %r31, %r144;
	ld.shared.f32 	%f102, [%r145];
	st.shared.f32 	[%r31], %f102;
	add.s32 	%r146, %r32, %r144;
	ld.shared.u32 	%r374, [%r146];
$L__BB0_110:
	setp.gt.u32 	%p54, %r35, 15;
	st.shared.u32 	[%r32], %r374;
	@%p54 bra 	$L__BB0_126;
	shl.b32 	%r147, %r35, 2;
	add.s32 	%r40, %r130, %r147;
	ld.volatile.shared.f32 	%f103, [%r40+64];
	ld.volatile.shared.f32 	%f104, [%r40];
	setp.leu.f32 	%p55, %f103, %f104;
	add.s32 	%r41, %r131, %r147;
	@%p55 bra 	$L__BB0_114;
	ld.volatile.shared.f32 	%f105, [%r40+64];
	setp.leu.f32 	%p56, %f105, 0f00000000;
	@%p56 bra 	$L__BB0_114;
	ld.volatile.shared.f32 	%f106, [%r40+64];
	st.volatile.shared.f32 	[%r40], %f106;
	ld.volatile.shared.u32 	%r150, [%r41+64];
	st.volatile.shared.u32 	[%r41], %r150;
$L__BB0_114:
	ld.volatile.shared.f32 	%f107, [%r40+32];
	ld.volatile.shared.f32 	%f108, [%r40];
	setp.leu.f32 	%p57, %f107, %f108;
	@%p57 bra 	$L__BB0_117;
	ld.volatile.shared.f32 	%f109, [%r40+32];
	setp.leu.f32 	%p58, %f109, 0f00000000;
	@%p58 bra 	$L__BB0_117;
	ld.volatile.shared.f32 	%f110, [%r40+32];
	st.volatile.shared.f32 	[%r40], %f110;
	ld.volatile.shared.u32 	%r151, [%r41+32];
	st.volatile.shared.u32 	[%r41], %r151;
$L__BB0_117:
	ld.volatile.shared.f32 	%f111, [%r40+16];
	ld.volatile.shared.f32 	%f112, [%r40];
	setp.leu.f32 	%p59, %f111, %f112;
	@%p59 bra 	$L__BB0_120;
	ld.volatile.shared.f32 	%f113, [%r40+16];
	setp.leu.f32 	%p60, %f113, 0f00000000;
	@%p60 bra 	$L__BB0_120;
	ld.volatile.shared.f32 	%f114, [%r40+16];
	st.volatile.shared.f32 	[%r40], %f114;
	ld.volatile.shared.u32 	%r152, [%r41+16];
	st.volatile.shared.u32 	[%r41], %r152;
$L__BB0_120:
	ld.volatile.shared.f32 	%f115, [%r40+8];
	ld.volatile.shared.f32 	%f116, [%r40];
	setp.leu.f32 	%p61, %f115, %f116;
	@%p61 bra 	$L__BB0_123;
	ld.volatile.shared.f32 	%f117, [%r40+8];
	setp.leu.f32 	%p62, %f117, 0f00000000;
	@%p62 bra 	$L__BB0_123;
	ld.volatile.shared.f32 	%f118, [%r40+8];
	st.volatile.shared.f32 	[%r40], %f118;
	ld.volatile.shared.u32 	%r153, [%r41+8];
	st.volatile.shared.u32 	[%r41], %r153;
$L__BB0_123:
	ld.volatile.shared.f32 	%f119, [%r40+4];
	ld.volatile.shared.f32 	%f120, [%r40];
	setp.leu.f32 	%p63, %f119, %f120;
	@%p63 bra 	$L__BB0_126;
	ld.volatile.shared.f32 	%f121, [%r40+4];
	setp.leu.f32 	%p64, %f121, 0f00000000;
	@%p64 bra 	$L__BB0_126;
	ld.volatile.shared.f32 	%f122, [%r40+4];
	st.volatile.shared.f32 	[%r40], %f122;
	ld.volatile.shared.u32 	%r154, [%r41+4];
	st.volatile.shared.u32 	[%r41], %r154;
$L__BB0_126:
	ld.volatile.shared.u32 	%r42, [_ZZ6VecMaxE5idx_r];
	setp.ne.s32 	%p65, %r30, 0;
	@%p65 bra 	$L__BB0_128;
	st.global.u32 	[%rd4], %r42;
$L__BB0_128:
	bar.sync 	0;
	mov.b32 	%r155, 1;
	st.shared.u32 	[_ZZ7tripletE4Axis], %r155;
	mov.pred 	%p318, 0;
	bra.uni 	$L__BB0_179;
$L__BB0_129:
	setp.eq.s32 	%p3, %r99, 2;
	@%p3 bra 	$L__BB0_90;
	shl.b32 	%r100, %r2, 7;
	cvt.u64.u32 	%rd22, %r100;
	mov.u32 	%r43, %tid.x;
	cvt.u64.u32 	%rd23, %r43;
	add.s64 	%rd24, %rd22, %rd23;
	shl.b64 	%rd25, %rd24, 2;
	add.s64 	%rd26, %rd3, %rd25;
	ld.global.f32 	%f29, [%rd26];
	shl.b32 	%r101, %r43, 2;
	mov.u32 	%r102, _ZZ6VecMinE1r;
	add.s32 	%r44, %r102, %r101;
	st.shared.f32 	[%r44], %f29;
	mov.u32 	%r103, _ZZ6VecMinE5idx_r;
	add.s32 	%r45, %r103, %r101;
	st.shared.u32 	[%r45], %r43;
	and.b32  	%r46, %r43, 992;
	and.b32  	%r104, %r101, 3968;
	add.s32 	%r47, %r103, %r104;
	and.b32  	%r48, %r43, 31;
	setp.gt.u32 	%p5, %r48, 15;
	@%p5 bra 	$L__BB0_151;
	add.s32 	%r105, %r46, %r48;
	shl.b32 	%r106, %r105, 2;
	add.s32 	%r49, %r102, %r106;
	ld.volatile.shared.f32 	%f30, [%r49+64];
	ld.volatile.shared.f32 	%f31, [%r49];
	setp.geu.f32 	%p6, %f30, %f31;
	shl.b32 	%r108, %r48, 2;
	add.s32 	%r50, %r47, %r108;
	@%p6 bra 	$L__BB0_133;
	ld.volatile.shared.f32 	%f32, [%r49+64];
	setp.gt.f32 	%p7, %f32, 0f00000000;
	@%p7 bra 	$L__BB0_134;
$L__BB0_133:
	ld.volatile.shared.f32 	%f33, [%r49];
	setp.neu.f32 	%p8, %f33, 0fBF800000;
	@%p8 bra 	$L__BB0_135;
$L__BB0_134:
	ld.volatile.shared.f32 	%f34, [%r49+64];
	st.volatile.shared.f32 	[%r49], %f34;
	ld.volatile.shared.u32 	%r109, [%r50+64];
	st.volatile.shared.u32 	[%r50], %r109;
$L__BB0_135:
	ld.volatile.shared.f32 	%f35, [%r49+32];
	ld.volatile.shared.f32 	%f36, [%r49];
	setp.geu.f32 	%p9, %f35, %f36;
	@%p9 bra 	$L__BB0_137;
	ld.volatile.shared.f32 	%f37, [%r49+32];
	setp.gt.f32 	%p10, %f37, 0f00000000;
	@%p10 bra 	$L__BB0_138;
$L__BB0_137:
	ld.volatile.shared.f32 	%f38, [%r49];
	setp.neu.f32 	%p11, %f38, 0fBF800000;
	@%p11 bra 	$L__BB0_139;
$L__BB0_138:
	ld.volatile.shared.f32 	%f39, [%r49+32];
	st.volatile.shared.f32 	[%r49], %f39;
	ld.volatile.shared.u32 	%r110, [%r50+32];
	st.volatile.shared.u32 	[%r50], %r110;
$L__BB0_139:
	ld.volatile.shared.f32 	%f40, [%r49+16];
	ld.volatile.shared.f32 	%f41, [%r49];
	setp.geu.f32 	%p12, %f40, %f41;
	@%p12 bra 	$L__BB0_141;
	ld.volatile.shared.f32 	%f42, [%r49+16];
	setp.gt.f32 	%p13, %f42, 0f00000000;
	@%p13 bra 	$L__BB0_142;
$L__BB0_141:
	ld.volatile.shared.f32 	%f43, [%r49];
	setp.neu.f32 	%p14, %f43, 0fBF800000;
	@%p14 bra 	$L__BB0_143;
$L__BB0_142:
	ld.volatile.shared.f32 	%f44, [%r49+16];
	st.volatile.shared.f32 	[%r49], %f44;
	ld.volatile.shared.u32 	%r111, [%r50+16];
	st.volatile.shared.u32 	[%r50], %r111;
$L__BB0_143:
	ld.volatile.shared.f32 	%f45, [%r49+8];
	ld.volatile.shared.f32 	%f46, [%r49];
	setp.geu.f32 	%p15, %f45, %f46;
	@%p15 bra 	$L__BB0_145;
	ld.volatile.shared.f32 	%f47, [%r49+8];
	setp.gt.f32 	%p16, %f47, 0f00000000;
	@%p16 bra 	$L__BB0_146;
$L__BB0_145:
	ld.volatile.shared.f32 	%f48, [%r49];
	setp.neu.f32 	%p17, %f48, 0fBF800000;
	@%p17 bra 	$L__BB0_147;
$L__BB0_146:
	ld.volatile.shared.f32 	%f49, [%r49+8];
	st.volatile.shared.f32 	[%r49], %f49;
	ld.volatile.shared.u32 	%r112, [%r50+8];
	st.volatile.shared.u32 	[%r50], %r112;
$L__BB0_147:
	ld.volatile.shared.f32 	%f50, [%r49+4];
	ld.volatile.shared.f32 	%f51, [%r49];
	setp.geu.f32 	%p18, %f50, %f51;
	@%p18 bra 	$L__BB0_149;
	ld.volatile.shared.f32 	%f52, [%r49+4];
	setp.gt.f32 	%p19, %f52, 0f00000000;
	@%p19 bra 	$L__BB0_150;
$L__BB0_149:
	ld.volatile.shared.f32 	%f53, [%r49];
	setp.neu.f32 	%p20, %f53, 0fBF800000;
	@%p20 bra 	$L__BB0_151;
$L__BB0_150:
	ld.volatile.shared.f32 	%f54, [%r49+4];
	st.volatile.shared.f32 	[%r49], %f54;
	ld.volatile.shared.u32 	%r113, [%r50+4];
	st.volatile.shared.u32 	[%r50], %r113;
$L__BB0_151:
	ld.volatile.shared.u32 	%r114, [%r47];
	bar.sync 	0;
	setp.gt.u32 	%p21, %r43, 31;
	@%p21 bra 	$L__BB0_178;
	setp.lt.u32 	%p22, %r43, 4;
	@%p22 bra 	$L__BB0_154;
	mov.b32 	%r375, 0;
	st.shared.u32 	[%r44], %r375;
	bra.uni 	$L__BB0_155;
$L__BB0_154:
	mul.lo.s32 	%r116, %r43, 124;
	add.s32 	%r117, %r44, %r116;
	ld.shared.f32 	%f55, [%r117];
	st.shared.f32 	[%r44], %f55;
	add.s32 	%r118, %r45, %r116;
	ld.shared.u32 	%r375, [%r118];
$L__BB0_155:
	setp.gt.u32 	%p23, %r48, 15;
	st.shared.u32 	[%r45], %r375;
	@%p23 bra 	$L__BB0_176;
	shl.b32 	%r119, %r48, 2;
	add.s32 	%r53, %r102, %r119;
	ld.volatile.shared.f32 	%f56, [%r53+64];
	ld.volatile.shared.f32 	%f57, [%r53];
	setp.geu.f32 	%p24, %f56, %f57;
	add.s32 	%r54, %r103, %r119;
	@%p24 bra 	$L__BB0_158;
	ld.volatile.shared.f32 	%f58, [%r53+64];
	setp.gt.f32 	%p25, %f58, 0f00000000;
	@%p25 bra 	$L__BB0_159;
$L__BB0_158:
	ld.volatile.shared.f32 	%f59, [%r53];
	setp.neu.f32 	%p26, %f59, 0fBF800000;
	@%p26 bra 	$L__BB0_160;
$L__BB0_159:
	ld.volatile.shared.f32 	%f60, [%r53+64];
	st.volatile.shared.f32 	[%r53], %f60;
	ld.volatile.shared.u32 	%r122, [%r54+64];
	st.volatile.shared.u32 	[%r54], %r122;
$L__BB0_160:
	ld.volatile.shared.f32 	%f61, [%r53+32];
	ld.volatile.shared.f32 	%f62, [%r53];
	setp.geu.f32 	%p27, %f61, %f62;
	@%p27 bra 	$L__BB0_162;
	ld.volatile.shared.f32 	%f63, [%r53+32];
	setp.gt.f32 	%p28, %f63, 0f00000000;
	@%p28 bra 	$L__BB0_163;
$L__BB0_162:
	ld.volatile.shared.f32 	%f64, [%r53];
	setp.neu.f32 	%p29, %f64, 0fBF800000;
	@%p29 bra 	$L__BB0_164;
$L__BB0_163:
	ld.volatile.shared.f32 	%f65, [%r53+32];
	st.volatile.shared.f32 	[%r53], %f65;
	ld.volatile.shared.u32 	%r123, [%r54+32];
	st.volatile.shared.u32 	[%r54], %r123;
$L__BB0_164:
	ld.volatile.shared.f32 	%f66, [%r53+16];
	ld.volatile.shared.f32 	%f67, [%r53];
	setp.geu.f32 	%p30, %f66, %f67;
	@%p30 bra 	$L__BB0_166;
	ld.volatile.shared.f32 	%f68, [%r53+16];
	setp.gt.f32 	%p31, %f68, 0f00000000;
	@%p31 bra 	$L__BB0_167;
$L__BB0_166:
	ld.volatile.shared.f32 	%f69, [%r53];
	setp.neu.f32 	%p32, %f69, 0fBF800000;
	@%p32 bra 	$L__BB0_168;
$L__BB0_167:
	ld.volatile.shared.f32 	%f70, [%r53+16];
	st.volatile.shared.f32 	[%r53], %f70;
	ld.volatile.shared.u32 	%r124, [%r54+16];
	st.volatile.shared.u32 	[%r54], %r124;
$L__BB0_168:
	ld.volatile.shared.f32 	%f71, [%r53+8];
	ld.volatile.shared.f32 	%f72, [%r53];
	setp.geu.f32 	%p33, %f71, %f72;
	@%p33 bra 	$L__BB0_170;
	ld.volatile.shared.f32 	%f73, [%r53+8];
	setp.gt.f32 	%p34, %f73, 0f00000000;
	@%p34 bra 	$L__BB0_171;
$L__BB0_170:
	ld.volatile.shared.f32 	%f74, [%r53];
	setp.neu.f32 	%p35, %f74, 0fBF800000;
	@%p35 bra 	$L__BB0_172;
$L__BB0_171:
	ld.volatile.shared.f32 	%f75, [%r53+8];
	st.volatile.shared.f32 	[%r53], %f75;
	ld.volatile.shared.u32 	%r125, [%r54+8];
	st.volatile.shared.u32 	[%r54], %r125;
$L__BB0_172:
	ld.volatile.shared.f32 	%f76, [%r53+4];
	ld.volatile.shared.f32 	%f77, [%r53];
	setp.geu.f32 	%p36, %f76, %f77;
	@%p36 bra 	$L__BB0_174;
	ld.volatile.shared.f32 	%f78, [%r53+4];
	setp.gt.f32 	%p37, %f78, 0f00000000;
	@%p37 bra 	$L__BB0_175;
$L__BB0_174:
	ld.volatile.shared.f32 	%f79, [%r53];
	setp.neu.f32 	%p38, %f79, 0fBF800000;
	@%p38 bra 	$L__BB0_176;
$L__BB0_175:
	ld.volatile.shared.f32 	%f80, [%r53+4];
	st.volatile.shared.f32 	[%r53], %f80;
	ld.volatile.shared.u32 	%r126, [%r54+4];
	st.volatile.shared.u32 	[%r54], %r126;
$L__BB0_176:
	ld.volatile.shared.u32 	%r55, [_ZZ6VecMinE5idx_r];
	setp.ne.s32 	%p39, %r43, 0;
	@%p39 bra 	$L__BB0_178;
	st.global.u32 	[%rd4], %r55;
$L__BB0_178:
	bar.sync 	0;
	mov.b32 	%r127, 1;
	st.shared.u32 	[_ZZ7tripletE4Axis], %r127;
	mov.pred 	%p318, 0;
$L__BB0_179:
	ld.global.u32 	%r56, [%rd4];
	shl.b32 	%r57, %r2, 7;
	cvt.u64.u32 	%rd5, %r57;
	mul.wide.u32 	%rd42, %r57, 4;
	add.s64 	%rd6, %rd1, %rd42;
	shl.b32 	%r212, %r1, 7;
	cvta.to.global.u64 	%rd43, %rd17;
	mul.wide.u32 	%rd44, %r212, 4;
	add.s64 	%rd7, %rd43, %rd44;
	mov.u32 	%r58, %tid.x;
	mul.wide.s32 	%rd45, %r56, 4;
	add.s64 	%rd46, %rd6, %rd45;
	ld.global.f32 	%f217, [%rd46];
	mul.wide.u32 	%rd47, %r58, 4;
	add.s64 	%rd48, %rd6, %rd47;
	ld.global.f32 	%f1, [%rd48];
	sub.f32 	%f2, %f217, %f1;
	cvt.f64.f32 	%fd1, %f2;
	{
	.reg .b32 %temp; 
	mov.b64 	{%temp, %r59}, %fd1;
	}
	mov.f64 	%fd60, 0d4000000000000000;
	{
	.reg .b32 %temp; 
	mov.b64 	{%temp, %r213}, %fd60;
	}
	and.b32  	%r61, %r213, 2146435072;
	setp.eq.s32 	%p129, %r61, 1062207488;
	abs.f64 	%fd2, %fd1;
	{ // callseq 0, 0
	.param .b64 param0;
	st.param.f64 	[param0], %fd2;
	.param .b64 retval0;
	call.uni (retval0), 
	__internal_accurate_pow, 
	(
	param0
	);
	ld.param.f64 	%fd61, [retval0];
	} // callseq 0
	setp.lt.s32 	%p130, %r59, 0;
	neg.f64 	%fd63, %fd61;
	selp.f64 	%fd64, %fd63, %fd61, %p129;
	selp.f64 	%fd119, %fd64, %fd61, %p130;
	setp.neu.f32 	%p131, %f2, 0f00000000;
	mov.f64 	%fd115, %fd119;
	@%p131 bra 	$L__BB0_181;
	selp.b32 	%r214, %r59, 0, %p129;
	setp.lt.s32 	%p133, %r213, 0;
	or.b32  	%r215, %r214, 2146435072;
	selp.b32 	%r216, %r215, %r214, %p133;
	mov.b32 	%r217, 0;
	mov.b64 	%fd115, {%r217, %r216};
$L__BB0_181:
	add.f64 	%fd65, %fd1, 0d4000000000000000;
	{
	.reg .b32 %temp; 
	mov.b64 	{%temp, %r218}, %fd65;
	}
	and.b32  	%r62, %r218, 2146435072;
	setp.ne.s32 	%p134, %r62, 2146435072;
	@%p134 bra 	$L__BB0_186;
	setp.num.f32 	%p135, %f2, %f2;
	@%p135 bra 	$L__BB0_184;
	mov.f64 	%fd66, 0d4000000000000000;
	add.rn.f64 	%fd115, %fd1, %fd66;
	bra.uni 	$L__BB0_186;
$L__BB0_184:
	setp.neu.f64 	%p136, %fd2, 0d7FF0000000000000;
	@%p136 bra 	$L__BB0_186;
	setp.lt.s32 	%p137, %r59, 0;
	setp.eq.s32 	%p138, %r61, 1062207488;
	setp.lt.s32 	%p139, %r213, 0;
	selp.b32 	%r220, 0, 2146435072, %p139;
	and.b32  	%r221, %r213, 2147483647;
	setp.ne.s32 	%p140, %r221, 1071644672;
	or.b32  	%r222, %r220, -2147483648;
	selp.b32 	%r223, %r222, %r220, %p140;
	selp.b32 	%r224, %r223, %r220, %p138;
	selp.b32 	%r225, %r224, %r220, %p137;
	mov.b32 	%r226, 0;
	mov.b64 	%fd115, {%r226, %r225};
$L__BB0_186:
	shl.b64 	%rd49, %rd5, 2;
	add.s64 	%rd8, %rd3, %rd49;
	mul.wide.s32 	%rd50, %r56, 4;
	add.s64 	%rd51, %rd8, %rd50;
	ld.global.f32 	%f218, [%rd51];
	mul.wide.u32 	%rd52, %r58, 4;
	add.s64 	%rd53, %rd8, %rd52;
	ld.global.f32 	%f219, [%rd53];
	sub.f32 	%f3, %f218, %f219;
	cvt.f64.f32 	%fd9, %f3;
	{
	.reg .b32 %temp; 
	mov.b64 	{%temp, %r63}, %fd9;
	}
	abs.f64 	%fd10, %fd9;
	{ // callseq 1, 0
	.param .b64 param0;
	st.param.f64 	[param0], %fd10;
	.param .b64 retval0;
	call.uni (retval0), 
	__internal_accurate_pow, 
	(
	param0
	);
	ld.param.f64 	%fd67, [retval0];
	} // callseq 1
	setp.lt.s32 	%p142, %r63, 0;
	neg.f64 	%fd69, %fd67;
	selp.f64 	%fd70, %fd69, %fd67, %p129;
	selp.f64 	%fd121, %fd70, %fd67, %p142;
	setp.neu.f32 	%p143, %f3, 0f00000000;
	mov.f64 	%fd117, %fd121;
	@%p143 bra 	$L__BB0_188;
	setp.eq.s32 	%p144, %r61, 1062207488;
	selp.b32 	%r228, %r63, 0, %p144;
	setp.lt.s32 	%p145, %r213, 0;
	or.b32  	%r229, %r228, 2146435072;
	selp.b32 	%r230, %r229, %r228, %p145;
	mov.b32 	%r231, 0;
	mov.b64 	%fd117, {%r231, %r230};
$L__BB0_188:
	add.f64 	%fd71, %fd9, 0d4000000000000000;
	{
	.reg .b32 %temp; 
	mov.b64 	{%temp, %r232}, %fd71;
	}
	and.b32  	%r64, %r232, 2146435072;
	setp.ne.s32 	%p146, %r64, 2146435072;
	@%p146 bra 	$L__BB0_193;
	setp.num.f32 	%p147, %f3, %f3;
	@%p147 bra 	$L__BB0_191;
	mov.f64 	%fd72, 0d4000000000000000;
	add.rn.f64 	%fd117, %fd9, %fd72;
	bra.uni 	$L__BB0_193;
$L__BB0_191:
	setp.neu.f64 	%p148, %fd10, 0d7FF0000000000000;
	@%p148 bra 	$L__BB0_193;
	setp.lt.s32 	%p149, %r63, 0;
	setp.eq.s32 	%p150, %r61, 1062207488;
	setp.lt.s32 	%p151, %r213, 0;
	selp.b32 	%r234, 0, 2146435072, %p151;
	and.b32  	%r235, %r213, 2147483647;
	setp.ne.s32 	%p152, %r235, 1071644672;
	or.b32  	%r236, %r234, -2147483648;
	selp.b32 	%r237, %r236, %r234, %p152;
	selp.b32 	%r238, %r237, %r234, %p150;
	selp.b32 	%r239, %r238, %r234, %p149;
	mov.b32 	%r240, 0;
	mov.b64 	%fd117, {%r240, %r239};
$L__BB0_193:
	setp.eq.f32 	%p154, %f3, 0f3F800000;
	selp.f64 	%fd73, 0d3FF0000000000000, %fd117, %p154;
	setp.eq.f32 	%p155, %f2, 0f3F800000;
	selp.f64 	%fd74, 0d3FF0000000000000, %fd115, %p155;
	add.f64 	%fd75, %fd74, %fd73;
	sqrt.rn.f64 	%fd76, %fd75;
	cvt.rn.f32.f64 	%f4, %fd76;
	@%p131 bra 	$L__BB0_195;
	setp.eq.s32 	%p156, %r61, 1062207488;
	selp.b32 	%r241, %r59, 0, %p156;
	setp.lt.s32 	%p157, %r213, 0;
	or.b32  	%r242, %r241, 2146435072;
	selp.b32 	%r243, %r242, %r241, %p157;
	mov.b32 	%r244, 0;
	mov.b64 	%fd119, {%r244, %r243};
$L__BB0_195:
	@%p134 bra 	$L__BB0_200;
	setp.num.f32 	%p159, %f2, %f2;
	@%p159 bra 	$L__BB0_198;
	mov.f64 	%fd77, 0d4000000000000000;
	add.rn.f64 	%fd119, %fd1, %fd77;
	bra.uni 	$L__BB0_200;
$L__BB0_198:
	setp.neu.f64 	%p160, %fd2, 0d7FF0000000000000;
	@%p160 bra 	$L__BB0_200;
	setp.lt.s32 	%p161, %r59, 0;
	setp.eq.s32 	%p162, %r61, 1062207488;
	setp.lt.s32 	%p163, %r213, 0;
	selp.b32 	%r246, 0, 2146435072, %p163;
	and.b32  	%r247, %r213, 2147483647;
	setp.ne.s32 	%p164, %r247, 1071644672;
	or.b32  	%r248, %r246, -2147483648;
	selp.b32 	%r249, %r248, %r246, %p164;
	selp.b32 	%r250, %r249, %r246, %p162;
	selp.b32 	%r251, %r250, %r246, %p161;
	mov.b32 	%r252, 0;
	mov.b64 	%fd119, {%r252, %r251};
$L__BB0_200:
	@%p143 bra 	$L__BB0_202;
	setp.eq.s32 	%p166, %r61, 1062207488;
	selp.b32 	%r253, %r63, 0, %p166;
	setp.lt.s32 	%p167, %r213, 0;
	or.b32  	%r254, %r253, 2146435072;
	selp.b32 	%r255, %r254, %r253, %p167;
	mov.b32 	%r256, 0;
	mov.b64 	%fd121, {%r256, %r255};
$L__BB0_202:
	setp.ne.s32 	%p168, %r64, 2146435072;
	@%p168 bra 	$L__BB0_207;
	setp.num.f32 	%p169, %f3, %f3;
	@%p169 bra 	$L__BB0_205;
	mov.f64 	%fd78, 0d4000000000000000;
	add.rn.f64 	%fd121, %fd9, %fd78;
	bra.uni 	$L__BB0_207;
$L__BB0_205:
	setp.neu.f64 	%p170, %fd10, 0d7FF0000000000000;
	@%p170 bra 	$L__BB0_207;
	setp.lt.s32 	%p171, %r63, 0;
	setp.eq.s32 	%p172, %r61, 1062207488;
	setp.lt.s32 	%p173, %r213, 0;
	selp.b32 	%r258, 0, 2146435072, %p173;
	and.b32  	%r259, %r213, 2147483647;
	setp.ne.s32 	%p174, %r259, 1071644672;
	or.b32  	%r260, %r258, -2147483648;
	selp.b32 	%r261, %r260, %r258, %p174;
	selp.b32 	%r262, %r261, %r258, %p172;
	selp.b32 	%r263, %r262, %r258, %p171;
	mov.b32 	%r264, 0;
	mov.b64 	%fd121, {%r264, %r263};
$L__BB0_207:
	ld.param.f32 	%f340, [triplet_param_4];
	setp.eq.f32 	%p175, %f3, 0f3F800000;
	selp.f64 	%fd79, 0d3FF0000000000000, %fd121, %p175;
	setp.eq.f32 	%p176, %f2, 0f3F800000;
	selp.f64 	%fd80, 0d3FF0000000000000, %fd119, %p176;
	add.f64 	%fd81, %fd80, %fd79;
	sqrt.rn.f64 	%fd82, %fd81;
	cvt.rn.f32.f64 	%f220, %fd82;
	min.f32 	%f222, %f4, %f220;
	setp.geu.f32 	%p177, %f222, %f340;
	setp.neu.f32 	%p178, %f1, 0f00000000;
	mul.wide.u32 	%rd54, %r58, 4;
	add.s64 	%rd9, %rd7, %rd54;
	and.pred  	%p179, %p177, %p178;
	@%p179 bra 	$L__BB0_209;
	mov.b32 	%r265, -1082130432;
	st.global.u32 	[%rd9], %r265;
	bra.uni 	$L__BB0_212;
$L__BB0_209:
	not.pred 	%p180, %p318;
	@%p180 bra 	$L__BB0_211;
	abs.f32 	%f224, %f2;
	st.global.f32 	[%rd9], %f224;
	bra.uni 	$L__BB0_212;
$L__BB0_211:
	abs.f32 	%f223, %f3;
	st.global.f32 	[%rd9], %f223;
$L__BB0_212:
	ld.global.f32 	%f225, [%rd9];
	shl.b32 	%r266, %r58, 2;
	mov.u32 	%r267, _ZZ6VecMinE1r;
	add.s32 	%r69, %r267, %r266;
	st.shared.f32 	[%r69], %f225;
	mov.u32 	%r268, _ZZ6VecMinE5idx_r;
	add.s32 	%r66, %r268, %r266;
	st.shared.u32 	[%r66], %r58;
	and.b32  	%r269, %r266, 3968;
	add.s32 	%r67, %r268, %r269;
	and.b32  	%r68, %r58, 31;
	setp.gt.u32 	%p181, %r68, 15;
	and.b32  	%r270, %r266, 124;
	add.s32 	%r70, %r67, %r270;
	@%p181 bra 	$L__BB0_233;
	ld.volatile.shared.f32 	%f226, [%r69+64];
	ld.volatile.shared.f32 	%f227, [%r69];
	setp.geu.f32 	%p182, %f226, %f227;
	@%p182 bra 	$L__BB0_215;
	ld.volatile.shared.f32 	%f228, [%r69+64];
	setp.gt.f32 	%p183, %f228, 0f00000000;
	@%p183 bra 	$L__BB0_216;
$L__BB0_215:
	ld.volatile.shared.f32 	%f229, [%r69];
	setp.neu.f32 	%p184, %f229, 0fBF800000;
	@%p184 bra 	$L__BB0_217;
$L__BB0_216:
	ld.volatile.shared.f32 	%f230, [%r69+64];
	st.volatile.shared.f32 	[%r69], %f230;
	ld.volatile.shared.u32 	%r271, [%r70+64];
	st.volatile.shared.u32 	[%r70], %r271;
$L__BB0_217:
	ld.volatile.shared.f32 	%f231, [%r69+32];
	ld.volatile.shared.f32 	%f232, [%r69];
	setp.geu.f32 	%p185, %f231, %f232;
	@%p185 bra 	$L__BB0_219;
	ld.volatile.shared.f32 	%f233, [%r69+32];
	setp.gt.f32 	%p186, %f233, 0f00000000;
	@%p186 bra 	$L__BB0_220;
$L__BB0_219:
	ld.volatile.shared.f32 	%f234, [%r69];
	setp.neu.f32 	%p187, %f234, 0fBF800000;
	@%p187 bra 	$L__BB0_221;
$L__BB0_220:
	ld.volatile.shared.f32 	%f235, [%r69+32];
	st.volatile.shared.f32 	[%r69], %f235;
	ld.volatile.shared.u32 	%r272, [%r70+32];
	st.volatile.shared.u32 	[%r70], %r272;
$L__BB0_221:
	ld.volatile.shared.f32 	%f236, [%r69+16];
	ld.volatile.shared.f32 	%f237, [%r69];
	setp.geu.f32 	%p188, %f236, %f237;
	@%p188 bra 	$L__BB0_223;
	ld.volatile.shared.f32 	%f238, [%r69+16];
	setp.gt.f32 	%p189, %f238, 0f00000000;
	@%p189 bra 	$L__BB0_224;
$L__BB0_223:
	ld.volatile.shared.f32 	%f239, [%r69];
	setp.neu.f32 	%p190, %f239, 0fBF800000;
	@%p190 bra 	$L__BB0_225;
$L__BB0_224:
	ld.volatile.shared.f32 	%f240, [%r69+16];
	st.volatile.shared.f32 	[%r69], %f240;
	ld.volatile.shared.u32 	%r273, [%r70+16];
	st.volatile.shared.u32 	[%r70], %r273;
$L__BB0_225:
	ld.volatile.shared.f32 	%f241, [%r69+8];
	ld.volatile.shared.f32 	%f242, [%r69];
	setp.geu.f32 	%p191, %f241, %f242;
	@%p191 bra 	$L__BB0_227;
	ld.volatile.shared.f32 	%f243, [%r69+8];
	setp.gt.f32 	%p192, %f243, 0f00000000;
	@%p192 bra 	$L__BB0_228;
$L__BB0_227:
	ld.volatile.shared.f32 	%f244, [%r69];
	setp.neu.f32 	%p193, %f244, 0fBF800000;
	@%p193 bra 	$L__BB0_229;
$L__BB0_228:
	ld.volatile.shared.f32 	%f245, [%r69+8];
	st.volatile.shared.f32 	[%r69], %f245;
	ld.volatile.shared.u32 	%r274, [%r70+8];
	st.volatile.shared.u32 	[%r70], %r274;
$L__BB0_229:
	ld.volatile.shared.f32 	%f246, [%r69+4];
	ld.volatile.shared.f32 	%f247, [%r69];
	setp.geu.f32 	%p194, %f246, %f247;
	@%p194 bra 	$L__BB0_231;
	ld.volatile.shared.f32 	%f248, [%r69+4];
	setp.gt.f32 	%p195, %f248, 0f00000000;
	@%p195 bra 	$L__BB0_232;
$L__BB0_231:
	ld.volatile.shared.f32 	%f249, [%r69];
	setp.neu.f32 	%p196, %f249, 0fBF800000;
	@%p196 bra 	$L__BB0_233;
$L__BB0_232:
	ld.volatile.shared.f32 	%f250, [%r69+4];
	st.volatile.shared.f32 	[%r69], %f250;
	ld.volatile.shared.u32 	%r275, [%r70+4];
	st.volatile.shared.u32 	[%r70], %r275;
$L__BB0_233:
	add.s32 	%r276, %r3, 1;
	mul.wide.u32 	%rd56, %r276, 4;
	add.s64 	%rd11, %rd2, %rd56;
	ld.volatile.shared.u32 	%r277, [%r67];
	bar.sync 	0;
	setp.gt.u32 	%p197, %r58, 31;
	shl.b32 	%r278, %r68, 2;
	add.s32 	%r71, %r267, %r278;
	add.s32 	%r72, %r268, %r278;
	@%p197 bra 	$L__BB0_260;
	setp.lt.u32 	%p198, %r58, 4;
	@%p198 bra 	$L__BB0_236;
	mov.b32 	%r376, 0;
	st.shared.u32 	[%r69], %r376;
	bra.uni 	$L__BB0_237;
$L__BB0_236:
	mul.lo.s32 	%r282, %r58, 124;
	add.s32 	%r283, %r69, %r282;
	ld.shared.f32 	%f251, [%r283];
	st.shared.f32 	[%r69], %f251;
	add.s32 	%r284, %r66, %r282;
	ld.shared.u32 	%r376, [%r284];
$L__BB0_237:
	setp.gt.u32 	%p199, %r68, 15;
	st.shared.u32 	[%r66], %r376;
	@%p199 bra 	$L__BB0_258;
	ld.volatile.shared.f32 	%f252, [%r71+64];
	ld.volatile.shared.f32 	%f253, [%r71];
	setp.geu.f32 	%p200, %f252, %f253;
	@%p200 bra 	$L__BB0_240;
	ld.volatile.shared.f32 	%f254, [%r71+64];
	setp.gt.f32 	%p201, %f254, 0f00000000;
	@%p201 bra 	$L__BB0_241;
$L__BB0_240:
	ld.volatile.shared.f32 	%f255, [%r71];
	setp.neu.f32 	%p202, %f255, 0fBF800000;
	@%p202 bra 	$L__BB0_242;
$L__BB0_241:
	ld.volatile.shared.f32 	%f256, [%r71+64];
	st.volatile.shared.f32 	[%r71], %f256;
	ld.volatile.shared.u32 	%r285, [%r72+64];
	st.volatile.shared.u32 	[%r72], %r285;
$L__BB0_242:
	ld.volatile.shared.f32 	%f257, [%r71+32];
	ld.volatile.shared.f32 	%f258, [%r71];
	setp.geu.f32 	%p203, %f257, %f258;
	@%p203 bra 	$L__BB0_244;
	ld.volatile.shared.f32 	%f259, [%r71+32];
	setp.gt.f32 	%p204, %f259, 0f00000000;
	@%p204 bra 	$L__BB0_245;
$L__BB0_244:
	ld.volatile.shared.f32 	%f260, [%r71];
	setp.neu.f32 	%p205, %f260, 0fBF800000;
	@%p205 bra 	$L__BB0_246;
$L__BB0_245:
	ld.volatile.shared.f32 	%f261, [%r71+32];
	st.volatile.shared.f32 	[%r71], %f261;
	ld.volatile.shared.u32 	%r286, [%r72+32];
	st.volatile.shared.u32 	[%r72], %r286;
$L__BB0_246:
	ld.volatile.shared.f32 	%f262, [%r71+16];
	ld.volatile.shared.f32 	%f263, [%r71];
	setp.geu.f32 	%p206, %f262, %f263;
	@%p206 bra 	$L__BB0_248;
	ld.volatile.shared.f32 	%f264, [%r71+16];
	setp.gt.f32 	%p207, %f264, 0f00000000;
	@%p207 bra 	$L__BB0_249;
$L__BB0_248:
	ld.volatile.shared.f32 	%f265, [%r71];
	setp.neu.f32 	%p208, %f265, 0fBF800000;
	@%p208 bra 	$L__BB0_250;
$L__BB0_249:
	ld.volatile.shared.f32 	%f266, [%r71+16];
	st.volatile.shared.f32 	[%r71], %f266;
	ld.volatile.shared.u32 	%r287, [%r72+16];
	st.volatile.shared.u32 	[%r72], %r287;
$L__BB0_250:
	ld.volatile.shared.f32 	%f267, [%r71+8];
	ld.volatile.shared.f32 	%f268, [%r71];
	setp.geu.f32 	%p209, %f267, %f268;
	@%p209 bra 	$L__BB0_252;
	ld.volatile.shared.f32 	%f269, [%r71+8];
	setp.gt.f32 	%p210, %f269, 0f00000000;
	@%p210 bra 	$L__BB0_253;
$L__BB0_252:
	ld.volatile.shared.f32 	%f270, [%r71];
	setp.neu.f32 	%p211, %f270, 0fBF800000;
	@%p211 bra 	$L__BB0_254;
$L__BB0_253:
	ld.volatile.shared.f32 	%f271, [%r71+8];
	st.volatile.shared.f32 	[%r71], %f271;
	ld.volatile.shared.u32 	%r288, [%r72+8];
	st.volatile.shared.u32 	[%r72], %r288;
$L__BB0_254:
	ld.volatile.shared.f32 	%f272, [%r71+4];
	ld.volatile.shared.f32 	%f273, [%r71];
	setp.geu.f32 	%p212, %f272, %f273;
	@%p212 bra 	$L__BB0_256;
	ld.volatile.shared.f32 	%f274, [%r71+4];
	setp.gt.f32 	%p213, %f274, 0f00000000;
	@%p213 bra 	$L__BB0_257;
$L__BB0_256:
	ld.volatile.shared.f32 	%f275, [%r71];
	setp.neu.f32 	%p214, %f275, 0fBF800000;
	@%p214 bra 	$L__BB0_258;
$L__BB0_257:
	ld.volatile.shared.f32 	%f276, [%r71+4];
	st.volatile.shared.f32 	[%r71], %f276;
	ld.volatile.shared.u32 	%r289, [%r72+4];
	st.volatile.shared.u32 	[%r72], %r289;
$L__BB0_258:
	ld.volatile.shared.u32 	%r75, [_ZZ6VecMinE5idx_r];
	setp.ne.s32 	%p215, %r58, 0;
	@%p215 bra 	$L__BB0_260;
	st.global.u32 	[%rd11], %r75;
$L__BB0_260:
	setp.eq.s32 	%p216, %r61, 1062207488;
	bar.sync 	0;
	ld.global.u32 	%r76, [%rd4];
	ld.global.u32 	%r77, [%rd11];
	ld.shared.u32 	%r78, [_ZZ7tripletE4Axis];
	mul.wide.s32 	%rd57, %r76, 4;
	add.s64 	%rd58, %rd6, %rd57;
	ld.global.f32 	%f277, [%rd58];
	mul.wide.u32 	%rd59, %r58, 4;
	add.s64 	%rd60, %rd6, %rd59;
	ld.global.f32 	%f5, [%rd60];
	sub.f32 	%f6, %f277, %f5;
	cvt.f64.f32 	%fd27, %f6;
	{
	.reg .b32 %temp; 
	mov.b64 	{%temp, %r79}, %fd27;
	}
	abs.f64 	%fd28, %fd27;
	{ // callseq 2, 0
	.param .b64 param0;
	st.param.f64 	[param0], %fd28;
	.param .b64 retval0;
	call.uni (retval0), 
	__internal_accurate_pow, 
	(
	param0
	);
	ld.param.f64 	%fd83, [retval0];
	} // callseq 2
	setp.lt.s32 	%p217, %r79, 0;
	neg.f64 	%fd85, %fd83;
	selp.f64 	%fd86, %fd85, %fd83, %p216;
	selp.f64 	%fd123, %fd86, %fd83, %p217;
	setp.neu.f32 	%p218, %f6, 0f00000000;
	@%p218 bra 	$L__BB0_262;
	selp.b32 	%r291, %r79, 0, %p216;
	setp.lt.s32 	%p220, %r213, 0;
	or.b32  	%r292, %r291, 2146435072;
	selp.b32 	%r293, %r292, %r291, %p220;
	mov.b32 	%r294, 0;
	mov.b64 	%fd123, {%r294, %r293};
$L__BB0_262:
	add.f64 	%fd87, %fd27, 0d4000000000000000;
	{
	.reg .b32 %temp; 
	mov.b64 	{%temp, %r295}, %fd87;
	}
	and.b32  	%r296, %r295, 2146435072;
	setp.ne.s32 	%p221, %r296, 2146435072;
	@%p221 bra 	$L__BB0_267;
	setp.num.f32 	%p222, %f6, %f6;
	@%p222 bra 	$L__BB0_265;
	mov.f64 	%fd88, 0d4000000000000000;
	add.rn.f64 	%fd123, %fd27, %fd88;
	bra.uni 	$L__BB0_267;
$L__BB0_265:
	setp.neu.f64 	%p223, %fd28, 0d7FF0000000000000;
	@%p223 bra 	$L__BB0_267;
	setp.lt.s32 	%p226, %r213, 0;
	selp.b32 	%r298, 0, 2146435072, %p226;
	and.b32  	%r299, %r213, 2147483647;
	setp.ne.s32 	%p227, %r299, 1071644672;
	or.b32  	%r300, %r298, -2147483648;
	selp.b32 	%r301, %r300, %r298, %p227;
	selp.b32 	%r302, %r301, %r298, %p216;
	selp.b32 	%r303, %r302, %r298, %p217;
	mov.b32 	%r304, 0;
	mov.b64 	%fd123, {%r304, %r303};
$L__BB0_267:
	mul.wide.s32 	%rd61, %r76, 4;
	add.s64 	%rd62, %rd8, %rd61;
	ld.global.f32 	%f278, [%rd62];
	mul.wide.u32 	%rd63, %r58, 4;
	add.s64 	%rd64, %rd8, %rd63;
	ld.global.f32 	%f7, [%rd64];
	sub.f32 	%f8, %f278, %f7;
	cvt.f64.f32 	%fd35, %f8;
	{
	.reg .b32 %temp; 
	mov.b64 	{%temp, %r80}, %fd35;
	}
	abs.f64 	%fd36, %fd35;
	{ // callseq 3, 0
	.param .b64 param0;
	st.param.f64 	[param0], %fd36;
	.param .b64 retval0;
	call.uni (retval0), 
	__internal_accurate_pow, 
	(
	param0
	);
	ld.param.f64 	%fd89, [retval0];
	} // callseq 3
	setp.lt.s32 	%p229, %r80, 0;
	neg.f64 	%fd91, %fd89;
	selp.f64 	%fd92, %fd91, %fd89, %p216;
	selp.f64 	%fd125, %fd92, %fd89, %p229;
	setp.neu.f32 	%p230, %f8, 0f00000000;
	@%p230 bra 	$L__BB0_269;
	selp.b32 	%r306, %r80, 0, %p216;
	setp.lt.s32 	%p232, %r213, 0;
	or.b32  	%r307, %r306, 2146435072;
	selp.b32 	%r308, %r307, %r306, %p232;
	mov.b32 	%r309, 0;
	mov.b64 	%fd125, {%r309, %r308};
$L__BB0_269:
	add.f64 	%fd93, %fd35, 0d4000000000000000;
	{
	.reg .b32 %temp; 
	mov.b64 	{%temp, %r310}, %fd93;
	}
	and.b32  	%r311, %r310, 2146435072;
	setp.ne.s32 	%p233, %r311, 2146435072;
	@%p233 bra 	$L__BB0_274;
	setp.num.f32 	%p234, %f8, %f8;
	@%p234 bra 	$L__BB0_272;
	mov.f64 	%fd94, 0d4000000000000000;
	add.rn.f64 	%fd125, %fd35, %fd94;
	bra.uni 	$L__BB0_274;
$L__BB0_272:
	setp.neu.f64 	%p235, %fd36, 0d7FF0000000000000;
	@%p235 bra 	$L__BB0_274;
	setp.lt.s32 	%p238, %r213, 0;
	selp.b32 	%r313, 0, 2146435072, %p238;
	and.b32  	%r314, %r213, 2147483647;
	setp.ne.s32 	%p239, %r314, 1071644672;
	or.b32  	%r315, %r313, -2147483648;
	selp.b32 	%r316, %r315, %r313, %p239;
	selp.b32 	%r317, %r316, %r313, %p216;
	selp.b32 	%r318, %r317, %r313, %p229;
	mov.b32 	%r319, 0;
	mov.b64 	%fd125, {%r319, %r318};
$L__BB0_274:
	setp.eq.f32 	%p241, %f8, 0f3F800000;
	selp.f64 	%fd95, 0d3FF0000000000000, %fd125, %p241;
	setp.eq.f32 	%p242, %f6, 0f3F800000;
	selp.f64 	%fd96, 0d3FF0000000000000, %fd123, %p242;
	add.f64 	%fd97, %fd96, %fd95;
	sqrt.rn.f64 	%fd98, %fd97;
	cvt.rn.f32.f64 	%f9, %fd98;
	mul.wide.s32 	%rd65, %r77, 4;
	add.s64 	%rd66, %rd6, %rd65;
	ld.global.f32 	%f279, [%rd66];
	sub.f32 	%f10, %f279, %f5;
	cvt.f64.f32 	%fd43, %f10;
	{
	.reg .b32 %temp; 
	mov.b64 	{%temp, %r81}, %fd43;
	}
	abs.f64 	%fd44, %fd43;
	{ // callseq 4, 0
	.param .b64 param0;
	st.param.f64 	[param0], %fd44;
	.param .b64 retval0;
	call.uni (retval0), 
	__internal_accurate_pow, 
	(
	param0
	);
	ld.param.f64 	%fd99, [retval0];
	} // callseq 4
	setp.lt.s32 	%p243, %r81, 0;
	neg.f64 	%fd101, %fd99;
	selp.f64 	%fd102, %fd101, %fd99, %p216;
	selp.f64 	%fd127, %fd102, %fd99, %p243;
	setp.neu.f32 	%p244, %f10, 0f00000000;
	@%p244 bra 	$L__BB0_276;
	selp.b32 	%r321, %r81, 0, %p216;
	setp.lt.s32 	%p246, %r213, 0;
	or.b32  	%r322, %r321, 2146435072;
	selp.b32 	%r323, %r322, %r321, %p246;
	mov.b32 	%r324, 0;
	mov.b64 	%fd127, {%r324, %r323};
$L__BB0_276:
	add.f64 	%fd103, %fd43, 0d4000000000000000;
	{
	.reg .b32 %temp; 
	mov.b64 	{%temp, %r325}, %fd103;
	}
	and.b32  	%r326, %r325, 2146435072;
	setp.ne.s32 	%p247, %r326, 2146435072;
	@%p247 bra 	$L__BB0_281;
	setp.num.f32 	%p248, %f10, %f10;
	@%p248 bra 	$L__BB0_279;
	mov.f64 	%fd104, 0d4000000000000000;
	add.rn.f64 	%fd127, %fd43, %fd104;
	bra.uni 	$L__BB0_281;
$L__BB0_279:
	setp.neu.f64 	%p249, %fd44, 0d7FF0000000000000;
	@%p249 bra 	$L__BB0_281;
	setp.lt.s32 	%p252, %r213, 0;
	selp.b32 	%r328, 0, 2146435072, %p252;
	and.b32  	%r329, %r213, 2147483647;
	setp.ne.s32 	%p253, %r329, 1071644672;
	or.b32  	%r330, %r328, -2147483648;
	selp.b32 	%r331, %r330, %r328, %p253;
	selp.b32 	%r332, %r331, %r328, %p216;
	selp.b32 	%r333, %r332, %r328, %p243;
	mov.b32 	%r334, 0;
	mov.b64 	%fd127, {%r334, %r333};
$L__BB0_281:
	setp.eq.f32 	%p255, %f10, 0f3F800000;
	selp.f64 	%fd51, 0d3FF0000000000000, %fd127, %p255;
	mul.wide.s32 	%rd67, %r77, 4;
	add.s64 	%rd68, %rd8, %rd67;
	ld.global.f32 	%f280, [%rd68];
	sub.f32 	%f11, %f280, %f7;
	cvt.f64.f32 	%fd52, %f11;
	{
	.reg .b32 %temp; 
	mov.b64 	{%temp, %r82}, %fd52;
	}
	abs.f64 	%fd53, %fd52;
	{ // callseq 5, 0
	.param .b64 param0;
	st.param.f64 	[param0], %fd53;
	.param .b64 retval0;
	call.uni (retval0), 
	__internal_accurate_pow, 
	(
	param0
	);
	ld.param.f64 	%fd105, [retval0];
	} // callseq 5
	setp.lt.s32 	%p256, %r82, 0;
	neg.f64 	%fd107, %fd105;
	selp.f64 	%fd108, %fd107, %fd105, %p216;
	selp.f64 	%fd129, %fd108, %fd105, %p256;
	setp.neu.f32 	%p257, %f11, 0f00000000;
	@%p257 bra 	$L__BB0_283;
	selp.b32 	%r336, %r82, 0, %p216;
	setp.lt.s32 	%p259, %r213, 0;
	or.b32  	%r337, %r336, 2146435072;
	selp.b32 	%r338, %r337, %r336, %p259;
	mov.b32 	%r339, 0;
	mov.b64 	%fd129, {%r339, %r338};
$L__BB0_283:
	add.f64 	%fd109, %fd52, 0d4000000000000000;
	{
	.reg .b32 %temp; 
	mov.b64 	{%temp, %r340}, %fd109;
	}
	and.b32  	%r341, %r340, 2146435072;
	setp.ne.s32 	%p260, %r341, 2146435072;
	@%p260 bra 	$L__BB0_288;
	setp.num.f32 	%p261, %f11, %f11;
	@%p261 bra 	$L__BB0_286;
	mov.f64 	%fd110, 0d4000000000000000;
	add.rn.f64 	%fd129, %fd52, %fd110;
	bra.uni 	$L__BB0_288;
$L__BB0_286:
	setp.neu.f64 	%p262, %fd53, 0d7FF0000000000000;
	@%p262 bra 	$L__BB0_288;
	setp.lt.s32 	%p265, %r213, 0;
	selp.b32 	%r343, 0, 2146435072, %p265;
	and.b32  	%r344, %r213, 2147483647;
	setp.ne.s32 	%p266, %r344, 1071644672;
	or.b32  	%r345, %r343, -2147483648;
	selp.b32 	%r346, %r345, %r343, %p266;
	selp.b32 	%r347, %r346, %r343, %p216;
	selp.b32 	%r348, %r347, %r343, %p256;
	mov.b32 	%r349, 0;
	mov.b64 	%fd129, {%r349, %r348};
$L__BB0_288:
	ld.param.f32 	%f341, [triplet_param_4];
	setp.eq.f32 	%p267, %f11, 0f3F800000;
	selp.f64 	%fd111, 0d3FF0000000000000, %fd129, %p267;
	add.f64 	%fd112, %fd51, %fd111;
	sqrt.rn.f64 	%fd113, %fd112;
	cvt.rn.f32.f64 	%f281, %fd113;
	min.f32 	%f283, %f9, %f281;
	setp.geu.f32 	%p268, %f283, %f341;
	setp.neu.f32 	%p269, %f5, 0f00000000;
	and.pred  	%p270, %p268, %p269;
	@%p270 bra 	$L__BB0_290;
	mov.b32 	%r350, -1082130432;
	st.global.u32 	[%rd9], %r350;
	mov.f32 	%f342, 0fBF800000;
	bra.uni 	$L__BB0_295;
$L__BB0_290:
	setp.eq.s32 	%p271, %r78, 0;
	@%p271 bra 	$L__BB0_293;
	setp.eq.s32 	%p272, %r78, 1;
	@%p272 bra 	$L__BB0_294;
	ld.global.f32 	%f342, [%rd9];
	bra.uni 	$L__BB0_295;
$L__BB0_293:
	abs.f32 	%f342, %f6;
	st.global.f32 	[%rd9], %f342;
	bra.uni 	$L__BB0_295;
$L__BB0_294:
	abs.f32 	%f342, %f8;
	st.global.f32 	[%rd9], %f342;
$L__BB0_295:
	setp.gt.u32 	%p273, %r68, 15;
	st.shared.f32 	[%r69], %f342;
	st.shared.u32 	[%r66], %r58;
	@%p273 bra 	$L__BB0_316;
	shl.b32 	%r351, %r68, 2;
	add.s32 	%r83, %r67, %r351;
	ld.volatile.shared.f32 	%f285, [%r69+64];
	ld.volatile.shared.f32 	%f286, [%r69];
	setp.geu.f32 	%p274, %f285, %f286;
	@%p274 bra 	$L__BB0_298;
	ld.volatile.shared.f32 	%f287, [%r69+64];
	setp.gt.f32 	%p275, %f287, 0f00000000;
	@%p275 bra 	$L__BB0_299;
$L__BB0_298:
	ld.volatile.shared.f32 	%f288, [%r69];
	setp.neu.f32 	%p276, %f288, 0fBF800000;
	@%p276 bra 	$L__BB0_300;
$L__BB0_299:
	ld.volatile.shared.f32 	%f289, [%r69+64];
	st.volatile.shared.f32 	[%r69], %f289;
	ld.volatile.shared.u32 	%r352, [%r83+64];
	st.volatile.shared.u32 	[%r83], %r352;
$L__BB0_300:
	ld.volatile.shared.f32 	%f290, [%r69+32];
	ld.volatile.shared.f32 	%f291, [%r69];
	setp.geu.f32 	%p277, %f290, %f291;
	@%p277 bra 	$L__BB0_302;
	ld.volatile.shared.f32 	%f292, [%r69+32];
	setp.gt.f32 	%p278, %f292, 0f00000000;
	@%p278 bra 	$L__BB0_303;
$L__BB0_302:
	ld.volatile.shared.f32 	%f293, [%r69];
	setp.neu.f32 	%p279, %f293, 0fBF800000;
	@%p279 bra 	$L__BB0_304;
$L__BB0_303:
	ld.volatile.shared.f32 	%f294, [%r69+32];
	st.volatile.shared.f32 	[%r69], %f294;
	ld.volatile.shared.u32 	%r353, [%r83+32];
	st.volatile.shared.u32 	[%r83], %r353;
$L__BB0_304:
	ld.volatile.shared.f32 	%f295, [%r69+16];
	ld.volatile.shared.f32 	%f296, [%r69];
	setp.geu.f32 	%p280, %f295, %f296;
	@%p280 bra 	$L__BB0_306;
	ld.volatile.shared.f32 	%f297, [%r69+16];
	setp.gt.f32 	%p281, %f297, 0f00000000;
	@%p281 bra 	$L__BB0_307;
$L__BB0_306:
	ld.volatile.shared.f32 	%f298, [%r69];
	setp.neu.f32 	%p282, %f298, 0fBF800000;
	@%p282 bra 	$L__BB0_308;
$L__BB0_307:
	ld.volatile.shared.f32 	%f299, [%r69+16];
	st.volatile.shared.f32 	[%r69], %f299;
	ld.volatile.shared.u32 	%r354, [%r83+16];
	st.volatile.shared.u32 	[%r83], %r354;
$L__BB0_308:
	ld.volatile.shared.f32 	%f300, [%r69+8];
	ld.volatile.shared.f32 	%f301, [%r69];
	setp.geu.f32 	%p283, %f300, %f301;
	@%p283 bra 	$L__BB0_310;
	ld.volatile.shared.f32 	%f302, [%r69+8];
	setp.gt.f32 	%p284, %f302, 0f00000000;
	@%p284 bra 	$L__BB0_311;
$L__BB0_310:
	ld.volatile.shared.f32 	%f303, [%r69];
	setp.neu.f32 	%p285, %f303, 0fBF800000;
	@%p285 bra 	$L__BB0_312;
$L__BB0_311:
	ld.volatile.shared.f32 	%f304, [%r69+8];
	st.volatile.shared.f32 	[%r69], %f304;
	ld.volatile.shared.u32 	%r355, [%r83+8];
	st.volatile.shared.u32 	[%r83], %r355;
$L__BB0_312:
	ld.volatile.shared.f32 	%f305, [%r69+4];
	ld.volatile.shared.f32 	%f306, [%r69];
	setp.geu.f32 	%p286, %f305, %f306;
	@%p286 bra 	$L__BB0_314;
	ld.volatile.shared.f32 	%f307, [%r69+4];
	setp.gt.f32 	%p287, %f307, 0f00000000;
	@%p287 bra 	$L__BB0_315;
$L__BB0_314:
	ld.volatile.shared.f32 	%f308, [%r69];
	setp.neu.f32 	%p288, %f308, 0fBF800000;
	@%p288 bra 	$L__BB0_316;
$L__BB0_315:
	ld.volatile.shared.f32 	%f309, [%r69+4];
	st.volatile.shared.f32 	[%r69], %f309;
	ld.volatile.shared.u32 	%r356, [%r83+4];
	st.volatile.shared.u32 	[%r83], %r356;
$L__BB0_316:
	add.s32 	%r357, %r3, 2;
	mul.wide.u32 	%rd69, %r357, 4;
	add.s64 	%rd12, %rd2, %rd69;
	setp.gt.u32 	%p289, %r58, 31;
	ld.volatile.shared.u32 	%r358, [%r67];
	bar.sync 	0;
	@%p289 bra 	$L__BB0_343;
	setp.lt.u32 	%p290, %r58, 4;
	@%p290 bra 	$L__BB0_319;
	mov.b32 	%r377, 0;
	st.shared.u32 	[%r69], %r377;
	bra.uni 	$L__BB0_320;
$L__BB0_319:
	mul.lo.s32 	%r360, %r58, 124;
	add.s32 	%r361, %r69, %r360;
	ld.shared.f32 	%f310, [%r361];
	st.shared.f32 	[%r69], %f310;
	add.s32 	%r362, %r66, %r360;
	ld.shared.u32 	%r377, [%r362];
$L__BB0_320:
	setp.gt.u32 	%p291, %r68, 15;
	st.shared.u32 	[%r66], %r377;
	@%p291 bra 	$L__BB0_341;
	ld.volatile.shared.f32 	%f311, [%r71+64];
	ld.volatile.shared.f32 	%f312, [%r71];
	setp.geu.f32 	%p292, %f311, %f312;
	@%p292 bra 	$L__BB0_323;
	ld.volatile.shared.f32 	%f313, [%r71+64];
	setp.gt.f32 	%p293, %f313, 0f00000000;
	@%p293 bra 	$L__BB0_324;
$L__BB0_323:
	ld.volatile.shared.f32 	%f314, [%r71];
	setp.neu.f32 	%p294, %f314, 0fBF800000;
	@%p294 bra 	$L__BB0_325;
$L__BB0_324:
	ld.volatile.shared.f32 	%f315, [%r71+64];
	st.volatile.shared.f32 	[%r71], %f315;
	ld.volatile.shared.u32 	%r363, [%r72+64];
	st.volatile.shared.u32 	[%r72], %r363;
$L__BB0_325:
	ld.volatile.shared.f32 	%f316, [%r71+32];
	ld.volatile.shared.f32 	%f317, [%r71];
	setp.geu.f32 	%p295, %f316, %f317;
	@%p295 bra 	$L__BB0_327;
	ld.volatile.shared.f32 	%f318, [%r71+32];
	setp.gt.f32 	%p296, %f318, 0f00000000;
	@%p296 bra 	$L__BB0_328;
$L__BB0_327:
	ld.volatile.shared.f32 	%f319, [%r71];
	setp.neu.f32 	%p297, %f319, 0fBF800000;
	@%p297 bra 	$L__BB0_329;
$L__BB0_328:
	ld.volatile.shared.f32 	%f320, [%r71+32];
	st.volatile.shared.f32 	[%r71], %f320;
	ld.volatile.shared.u32 	%r364, [%r72+32];
	st.volatile.shared.u32 	[%r72], %r364;
$L__BB0_329:
	ld.volatile.shared.f32 	%f321, [%r71+16];
	ld.volatile.shared.f32 	%f322, [%r71];
	setp.geu.f32 	%p298, %f321, %f322;
	@%p298 bra 	$L__BB0_331;
	ld.volatile.shared.f32 	%f323, [%r71+16];
	setp.gt.f32 	%p299, %f323, 0f00000000;
	@%p299 bra 	$L__BB0_332;
$L__BB0_331:
	ld.volatile.shared.f32 	%f324, [%r71];
	setp.neu.f32 	%p300, %f324, 0fBF800000;
	@%p300 bra 	$L__BB0_333;
$L__BB0_332:
	ld.volatile.shared.f32 	%f325, [%r71+16];
	st.volatile.shared.f32 	[%r71], %f325;
	ld.volatile.shared.u32 	%r365, [%r72+16];
	st.volatile.shared.u32 	[%r72], %r365;
$L__BB0_333:
	ld.volatile.shared.f32 	%f326, [%r71+8];
	ld.volatile.shared.f32 	%f327, [%r71];
	setp.geu.f32 	%p301, %f326, %f327;
	@%p301 bra 	$L__BB0_335;
	ld.volatile.shared.f32 	%f328, [%r71+8];
	setp.gt.f32 	%p302, %f328, 0f00000000;
	@%p302 bra 	$L__BB0_336;
$L__BB0_335:
	ld.volatile.shared.f32 	%f329, [%r71];
	setp.neu.f32 	%p303, %f329, 0fBF800000;
	@%p303 bra 	$L__BB0_337;
$L__BB0_336:
	ld.volatile.shared.f32 	%f330, [%r71+8];
	st.volatile.shared.f32 	[%r71], %f330;
	ld.volatile.shared.u32 	%r366, [%r72+8];
	st.volatile.shared.u32 	[%r72], %r366;
$L__BB0_337:
	ld.volatile.shared.f32 	%f331, [%r71+4];
	ld.volatile.shared.f32 	%f332, [%r71];
	setp.geu.f32 	%p304, %f331, %f332;
	@%p304 bra 	$L__BB0_339;
	ld.volatile.shared.f32 	%f333, [%r71+4];
	setp.gt.f32 	%p305, %f333, 0f00000000;
	@%p305 bra 	$L__BB0_340;
$L__BB0_339:
	ld.volatile.shared.f32 	%f334, [%r71];
	setp.neu.f32 	%p306, %f334, 0fBF800000;
	@%p306 bra 	$L__BB0_341;
$L__BB0_340:
	ld.volatile.shared.f32 	%f335, [%r71+4];
	st.volatile.shared.f32 	[%r71], %f335;
	ld.volatile.shared.u32 	%r367, [%r72+4];
	st.volatile.shared.u32 	[%r72], %r367;
$L__BB0_341:
	ld.volatile.shared.u32 	%r86, [_ZZ6VecMinE5idx_r];
	setp.ne.s32 	%p307, %r58, 0;
	@%p307 bra 	$L__BB0_343;
	st.global.u32 	[%rd12], %r86;
$L__BB0_343:
	bar.sync 	0;
	setp.gt.u32 	%p308, %r58, 2;
	@%p308 bra 	$L__BB0_359;
	add.s32 	%r368, %r3, %r58;
	mul.wide.u32 	%rd70, %r368, 4;
	add.s64 	%rd71, %rd2, %rd70;
	ld.global.u32 	%r369, [%rd71];
	add.s32 	%r370, %r369, %r57;
	st.global.u32 	[%rd71], %r370;
	setp.ne.s32 	%p309, %r58, 0;
	@%p309 bra 	$L__BB0_359;
	ld.shared.u32 	%r371, [_ZZ7tripletE4Axis];
	setp.eq.s32 	%p310, %r371, 0;
	@%p310 bra 	$L__BB0_353;
	setp.ne.s32 	%p311, %r371, 1;
	@%p311 bra 	$L__BB0_359;
	ld.global.u32 	%r382, [%rd4];
	mul.wide.s32 	%rd72, %r382, 4;
	add.s64 	%rd73, %rd1, %rd72;
	ld.global.f32 	%f345, [%rd73];
	ld.global.u32 	%r88, [%rd11];
	mul.wide.s32 	%rd74, %r88, 4;
	add.s64 	%rd13, %rd1, %rd74;
	ld.global.f32 	%f336, [%rd13];
	setp.gt.f32 	%p312, %f345, %f336;
	mov.u32 	%r381, %r88;
	@%p312 bra 	$L__BB0_348;
	bra.uni 	$L__BB0_349;
$L__BB0_348:
	st.global.u32 	[%rd4], %r88;
	st.global.u32 	[%rd11], %r382;
	ld.global.f32 	%f345, [%rd13];
	mov.u32 	%r381, %r382;
	mov.u32 	%r382, %r88;
$L__BB0_349:
	mul.wide.s32 	%rd75, %r382, 4;
	add.s64 	%rd16, %rd1, %rd75;
	ld.global.u32 	%r383, [%rd12];
	mul.wide.s32 	%rd76, %r383, 4;
	add.s64 	%rd77, %rd1, %rd76;
	ld.global.f32 	%f346, [%rd77];
	setp.leu.f32 	%p313, %f345, %f346;
	@%p313 bra 	$L__BB0_351;
	st.global.u32 	[%rd4], %r383;
	st.global.u32 	[%rd12], %r382;
	ld.global.f32 	%f346, [%rd16];
	mov.u32 	%r383, %r382;
$L__BB0_351:
	mul.wide.s32 	%rd78, %r381, 4;
	add.s64 	%rd79, %rd1, %rd78;
	ld.global.f32 	%f337, [%rd79];
	setp.leu.f32 	%p314, %f337, %f346;
	@%p314 bra 	$L__BB0_359;
	st.global.u32 	[%rd11], %r383;
	st.global.u32 	[%rd12], %r381;
	bra.uni 	$L__BB0_359;
$L__BB0_353:
	ld.global.u32 	%r379, [%rd4];
	mul.wide.s32 	%rd80, %r379, 4;
	add.s64 	%rd81, %rd3, %rd80;
	ld.global.f32 	%f343, [%rd81];
	ld.global.u32 	%r90, [%rd11];
	mul.wide.s32 	%rd82, %r90, 4;
	add.s64 	%rd14, %rd3, %rd82;
	ld.global.f32 	%f338, [%rd14];
	setp.leu.f32 	%p315, %f343, %f338;
	mov.u32 	%r378, %r90;
	@%p315 bra 	$L__BB0_355;
	st.global.u32 	[%rd4], %r90;
	st.global.u32 	[%rd11], %r379;
	ld.global.f32 	%f343, [%rd14];
	mov.u32 	%r378, %r379;
	mov.u32 	%r379, %r90;
$L__BB0_355:
	mul.wide.s32 	%rd83, %r379, 4;
	add.s64 	%rd15, %rd3, %rd83;
	ld.global.u32 	%r380, [%rd12];
	mul.wide.s32 	%rd84, %r380, 4;
	add.s64 	%rd85, %rd3, %rd84;
	ld.global.f32 	%f344, [%rd85];
	setp.leu.f32 	%p316, %f343, %f344;
	@%p316 bra 	$L__BB0_357;
	st.global.u32 	[%rd4], %r380;
	st.global.u32 	[%rd12], %r379;
	ld.global.f32 	%f344, [%rd15];
	mov.u32 	%r380, %r379;
$L__BB0_357:
	mul.wide.s32 	%rd86, %r378, 4;
	add.s64 	%rd87, %rd3, %rd86;
	ld.global.f32 	%f339, [%rd87];
	setp.leu.f32 	%p317, %f339, %f344;
	@%p317 bra 	$L__BB0_359;
	st.global.u32 	[%rd11], %r380;
	st.global.u32 	[%rd12], %r378;
$L__BB0_359:
	ret;

}
.func  (.param .b64 func_retval0) __internal_accurate_pow(
	.param .b64 __internal_accurate_pow_param_0
)
{
	.reg .pred 	%p<8>;
	.reg .b32 	%r<49>;
	.reg .b32 	%f<3>;
	.reg .b64 	%fd<109>;

	ld.param.f64 	%fd10, [__internal_accurate_pow_param_0];
	{
	.reg .b32 %temp; 
	mov.b64 	{%temp, %r46}, %fd10;
	}
	{
	.reg .b32 %temp; 
	mov.b64 	{%r45, %temp}, %fd10;
	}
	shr.u32 	%r47, %r46, 20;
	setp.gt.u32 	%p1, %r46, 1048575;
	@%p1 bra 	$L__BB1_2;
	mul.f64 	%fd11, %fd10, 0d4350000000000000;
	{
	.reg .b32 %temp; 
	mov.b64 	{%temp, %r46}, %fd11;
	}
	{
	.reg .b32 %temp; 
	mov.b64 	{%r45, %temp}, %fd11;
	}
	shr.u32 	%r16, %r46, 20;
	add.s32 	%r47, %r16, -54;
$L__BB1_2:
	add.s32 	%r48, %r47, -1023;
	and.b32  	%r17, %r46, -2146435073;
	or.b32  	%r18, %r17, 1072693248;
	mov.b64 	%fd107, {%r45, %r18};
	setp.lt.u32 	%p2, %r18, 1073127583;
	@%p2 bra 	$L__BB1_4;
	{
	.reg .b32 %temp; 
	mov.b64 	{%r19, %temp}, %fd107;
	}
	{
	.reg .b32 %temp; 
	mov.b64 	{%temp, %r20}, %fd107;
	}
	add.s32 	%r21, %r20, -1048576;
	mov.b64 	%fd107, {%r19, %r21};
	add.s32 	%r48, %r47, -1022;
$L__BB1_4:
	add.f64 	%fd12, %fd107, 0dBFF0000000000000;
	add.f64 	%fd13, %fd107, 0d3FF0000000000000;
	rcp.approx.ftz.f64 	%fd14, %fd13;
	neg.f64 	%fd15, %fd13;
	fma.rn.f64 	%fd16, %fd15, %fd14, 0d3FF0000000000000;
	fma.rn.f64 	%fd17, %fd16, %fd16, %fd16;
	fma.rn.f64 	%fd18, %fd17, %fd14, %fd14;
	mul.f64 	%fd19, %fd12, %fd18;
	fma.rn.f64 	%fd20, %fd12, %fd18, %fd19;
	mul.f64 	%fd21, %fd20, %fd20;
	fma.rn.f64 	%fd22, %fd21, 0d3EB0F5FF7D2CAFE2, 0d3ED0F5D241AD3B5A;
	fma.rn.f64 	%fd23, %fd22, %fd21, 0d3EF3B20A75488A3F;
	fma.rn.f64 	%fd24, %fd23, %fd21, 0d3F1745CDE4FAECD5;
	fma.rn.f64 	%fd25, %fd24, %fd21, 0d3F3C71C7258A578B;
	fma.rn.f64 	%fd26, %fd25, %fd21, 0d3F6249249242B910;
	fma.rn.f64 	%fd27, %fd26, %fd21, 0d3F89999999999DFB;
	sub.f64 	%fd28, %fd12, %fd20;
	add.f64 	%fd29, %fd28, %fd28;
	neg.f64 	%fd30, %fd20;
	fma.rn.f64 	%fd31, %fd30, %fd12, %fd29;
	mul.f64 	%fd32, %fd18, %fd31;
	fma.rn.f64 	%fd33, %fd21, %fd27, 0d3FB5555555555555;
	mov.f64 	%fd34, 0d3FB5555555555555;
	sub.f64 	%fd35, %fd34, %fd33;
	fma.rn.f64 	%fd36, %fd21, %fd27, %fd35;
	add.f64 	%fd37, %fd36, 0dBC46A4CB00B9E7B0;
	add.f64 	%fd38, %fd33, %fd37;
	sub.f64 	%fd39, %fd33, %fd38;
	add.f64 	%fd40, %fd37, %fd39;
	mul.rn.f64 	%fd41, %fd20, %fd20;
	neg.f64 	%fd42, %fd41;
	fma.rn.f64 	%fd43, %fd20, %fd20, %fd42;
	{
	.reg .b32 %temp; 
	mov.b64 	{%r22, %temp}, %fd32;
	}
	{
	.reg .b32 %temp; 
	mov.b64 	{%temp, %r23}, %fd32;
	}
	add.s32 	%r24, %r23, 1048576;
	mov.b64 	%fd44, {%r22, %r24};
	fma.rn.f64 	%fd45, %fd20, %fd44, %fd43;
	mul.rn.f64 	%fd46, %fd41, %fd20;
	neg.f64 	%fd47, %fd46;
	fma.rn.f64 	%fd48, %fd41, %fd20, %fd47;
	fma.rn.f64 	%fd49, %fd41, %fd32, %fd48;
	fma.rn.f64 	%fd50, %fd45, %fd20, %fd49;
	mul.rn.f64 	%fd51, %fd38, %fd46;
	neg.f64 	%fd52, %fd51;
	fma.rn.f64 	%fd53, %fd38, %fd46, %fd52;
	fma.rn.f64 	%fd54, %fd38, %fd50, %fd53;
	fma.rn.f64 	%fd55, %fd40, %fd46, %fd54;
	add.f64 	%fd56, %fd51, %fd55;
	sub.f64 	%fd57, %fd51, %fd56;
	add.f64 	%fd58, %fd55, %fd57;
	add.f64 	%fd59, %fd20, %fd56;
	sub.f64 	%fd60, %fd20, %fd59;
	add.f64 	%fd61, %fd56, %fd60;
	add.f64 	%fd62, %fd58, %fd61;
	add.f64 	%fd63, %fd32, %fd62;
	add.f64 	%fd64, %fd59, %fd63;
	sub.f64 	%fd65, %fd59, %fd64;
	add.f64 	%fd66, %fd63, %fd65;
	xor.b32  	%r25, %r48, -2147483648;
	mov.b32 	%r26, 1127219200;
	mov.b64 	%fd67, {%r25, %r26};
	mov.b32 	%r27, -2147483648;
	mov.b64 	%fd68, {%r27, %r26};
	sub.f64 	%fd69, %fd67, %fd68;
	fma.rn.f64 	%fd70, %fd69, 0d3FE62E42FEFA39EF, %fd64;
	fma.rn.f64 	%fd71, %fd69, 0dBFE62E42FEFA39EF, %fd70;
	sub.f64 	%fd72, %fd71, %fd64;
	sub.f64 	%fd73, %fd66, %fd72;
	fma.rn.f64 	%fd74, %fd69, 0d3C7ABC9E3B39803F, %fd73;
	add.f64 	%fd75, %fd70, %fd74;
	sub.f64 	%fd76, %fd70, %fd75;
	add.f64 	%fd77, %fd74, %fd76;
	mov.f64 	%fd78, 0d4000000000000000;
	{
	.reg .b32 %temp; 
	mov.b64 	{%temp, %r28}, %fd78;
	}
	{
	.reg .b32 %temp; 
	mov.b64 	{%r29, %temp}, %fd78;
	}
	shl.b32 	%r30, %r28, 1;
	setp.gt.u32 	%p3, %r30, -33554433;
	and.b32  	%r31, %r28, -15728641;
	selp.b32 	%r32, %r31, %r28, %p3;
	mov.b64 	%fd79, {%r29, %r32};
	mul.rn.f64 	%fd80, %fd75, %fd79;
	neg.f64 	%fd81, %fd80;
	fma.rn.f64 	%fd82, %fd75, %fd79, %fd81;
	fma.rn.f64 	%fd83, %fd77, %fd79, %fd82;
	add.f64 	%fd4, %fd80, %fd83;
	sub.f64 	%fd84, %fd80, %fd4;
	add.f64 	%fd5, %fd83, %fd84;
	fma.rn.f64 	%fd85, %fd4, 0d3FF71547652B82FE, 0d4338000000000000;
	{
	.reg .b32 %temp; 
	mov.b64 	{%r13, %temp}, %fd85;
	}
	mov.f64 	%fd86, 0dC338000000000000;
	add.rn.f64 	%fd87, %fd85, %fd86;
	fma.rn.f64 	%fd88, %fd87, 0dBFE62E42FEFA39EF, %fd4;
	fma.rn.f64 	%fd89, %fd87, 0dBC7ABC9E3B39803F, %fd88;
	fma.rn.f64 	%fd90, %fd89, 0d3E5ADE1569CE2BDF, 0d3E928AF3FCA213EA;
	fma.rn.f64 	%fd91, %fd90, %fd89, 0d3EC71DEE62401315;
	fma.rn.f64 	%fd92, %fd91, %fd89, 0d3EFA01997C89EB71;
	fma.rn.f64 	%fd93, %fd92, %fd89, 0d3F2A01A014761F65;
	fma.rn.f64 	%fd94, %fd93, %fd89, 0d3F56C16C1852B7AF;
	fma.rn.f64 	%fd95, %fd94, %fd89, 0d3F81111111122322;
	fma.rn.f64 	%fd96, %fd95, %fd89, 0d3FA55555555502A1;
	fma.rn.f64 	%fd97, %fd96, %fd89, 0d3FC5555555555511;
	fma.rn.f64 	%fd98, %fd97, %fd89, 0d3FE000000000000B;
	fma.rn.f64 	%fd99, %fd98, %fd89, 0d3FF0000000000000;
	fma.rn.f64 	%fd100, %fd99, %fd89, 0d3FF0000000000000;
	{
	.reg .b32 %temp; 
	mov.b64 	{%r14, %temp}, %fd100;
	}
	{
	.reg .b32 %temp; 
	mov.b64 	{%temp, %r15}, %fd100;
	}
	shl.b32 	%r33, %r13, 20;
	add.s32 	%r34, %r33, %r15;
	mov.b64 	%fd108, {%r14, %r34};
	{
	.reg .b32 %temp; 
	mov.b64 	{%temp, %r35}, %fd4;
	}
	mov.b32 	%f2, %r35;
	abs.f32 	%f1, %f2;
	setp.lt.f32 	%p4, %f1, 0f4086232B;
	@%p4 bra 	$L__BB1_7;
	setp.lt.f64 	%p5, %fd4, 0d0000000000000000;
	add.f64 	%fd101, %fd4, 0d7FF0000000000000;
	selp.f64 	%fd108, 0d0000000000000000, %fd101, %p5;
	setp.geu.f32 	%p6, %f1, 0f40874800;
	@%p6 bra 	$L__BB1_7;
	shr.u32 	%r36, %r13, 31;
	add.s32 	%r37, %r13, %r36;
	shr.s32 	%r38, %r37, 1;
	shl.b32 	%r39, %r38, 20;
	add.s32 	%r40, %r15, %r39;
	mov.b64 	%fd102, {%r14, %r40};
	sub.s32 	%r41, %r13, %r38;
	shl.b32 	%r42, %r41, 20;
	add.s32 	%r43, %r42, 1072693248;
	mov.b32 	%r44, 0;
	mov.b64 	%fd103, {%r44, %r43};
	mul.f64 	%fd108, %fd103, %fd102;
$L__BB1_7:
	abs.f64 	%fd104, %fd108;
	setp.eq.f64 	%p7, %fd104, 0d7FF0000000000000;
	fma.rn.f64 	%fd105, %fd108, %fd5, %fd108;
	selp.f64 	%fd106, %fd108, %fd105, %p7;
	st.param.f64 	[func_retval0], %fd106;
	ret;

}


// ===== COMPILED SASS (sm_100) =====

	.target	sm_100

	.elftype	@"ET_EXEC"


//--------------------- .note.nv.tkinfo           --------------------------
	.section	.note.nv.tkinfo,"",@"SHT_NOTE"
	.sectionflags	@"SHF_NOTE_NV_TKINFO"
	.tkinfo
        /*0018*/ 	.word	0x00000002
        /*0030*/ 	.string	""
        /*0030*/ 	.string	"ptxas"
        /*0030*/ 	.string	"Cuda compilation tools, release 13.0, V13.0.88"
        /*0030*/ 	.string	"Build cuda_13.0.r13.0/compiler.36424714_0"
        /*0030*/ 	.string	"-arch sm_100 -m 64 "



//--------------------- .note.nv.cuinfo           --------------------------
	.section	.note.nv.cuinfo,"",@"SHT_NOTE"
	.sectionflags	@"SHF_NOTE_NV_CUINFO"
        /*0018*/ 	.short	0x0002
        /*001a*/ 	.short	0x0064
        /*001c*/ 	.short	0x0082
	.zero		2


//--------------------- .nv.info                  --------------------------
	.section	.nv.info,"",@"SHT_CUDA_INFO"
	.align	4


	//----- nvinfo : EIATTR_REGCOUNT
	.align		4
        /*0000*/ 	.byte	0x04, 0x2f
        /*0002*/ 	.short	(.L_1 - .L_0)
	.align		4
.L_0:
        /*0004*/ 	.word	index@(triplet)
        /*0008*/ 	.word	0x0000002e


	//----- nvinfo : EIATTR_FRAME_SIZE
	.align		4
.L_1:
        /*000c*/ 	.byte	0x04, 0x11
        /*000e*/ 	.short	(.L_3 - .L_2)
	.align		4
.L_2:
        /*0010*/ 	.word	index@($triplet$__internal_accurate_pow)
        /*0014*/ 	.word	0x00000000


	//----- nvinfo : EIATTR_FRAME_SIZE
	.align		4
.L_3:
        /*0018*/ 	.byte	0x04, 0x11
        /*001a*/ 	.short	(.L_5 - .L_4)
	.align		4
.L_4:
        /*001c*/ 	.word	index@($__internal_0_$__cuda_sm20_dsqrt_rn_f64_mediumpath_v1)
        /*0020*/ 	.word	0x00000000


	//----- nvinfo : EIATTR_FRAME_SIZE
	.align		4
.L_5:
        /*0024*/ 	.byte	0x04, 0x11
        /*0026*/ 	.short	(.L_7 - .L_6)
	.align		4
.L_6:
        /*0028*/ 	.word	index@(triplet)
        /*002c*/ 	.word	0x00000000


	//----- nvinfo : EIATTR_MIN_STACK_SIZE
	.align		4
.L_7:
        /*0030*/ 	.byte	0x04, 0x12
        /*0032*/ 	.short	(.L_9 - .L_8)
	.align		4
.L_8:
        /*0034*/ 	.word	index@(triplet)
        /*0038*/ 	.word	0x00000000
.L_9:


//--------------------- .nv.compat                --------------------------
	.section	.nv.compat,"",@"SHT_CUDA_COMPAT_INFO"
	.align	4
        /*0000*/ 	.byte	0x02, 0x09, 0x00, 0x00, 0x02, 0x02, 0x01, 0x00, 0x02, 0x05, 0x05, 0x00, 0x03, 0x07, 0x01, 0x01
        /*0010*/ 	.byte	0x02, 0x03, 0x00, 0x00, 0x02, 0x06, 0x01, 0x00, 0x04, 0x0b, 0x08, 0x00, 0x01, 0x00, 0x00, 0x00
        /*0020*/ 	.byte	0x00, 0x00, 0x00, 0x00


//--------------------- .nv.info.triplet          --------------------------
	.section	.nv.info.triplet,"",@"SHT_CUDA_INFO"
	.sectionflags	@""
	.align	4


	//----- nvinfo : EIATTR_CUDA_API_VERSION
	.align		4
        /*0000*/ 	.byte	0x04, 0x37
        /*0002*/ 	.short	(.L_11 - .L_10)
.L_10:
        /*0004*/ 	.word	0x00000082


	//----- nvinfo : EIATTR_KPARAM_INFO
	.align		4
.L_11:
        /*0008*/ 	.byte	0x04, 0x17
        /*000a*/ 	.short	(.L_13 - .L_12)
.L_12:
        /*000c*/ 	.word	0x00000000
        /*0010*/ 	.short	0x0004
        /*0012*/ 	.short	0x0020
        /*0014*/ 	.byte	0x00, 0xf0, 0x11, 0x00


	//----- nvinfo : EIATTR_KPARAM_INFO
	.align		4
.L_13:
        /*0018*/ 	.byte	0x04, 0x17
        /*001a*/ 	.short	(.L_15 - .L_14)
.L_14:
        /*001c*/ 	.word	0x00000000
        /*0020*/ 	.short	0x0003
        /*0022*/ 	.short	0x0018
        /*0024*/ 	.byte	0x00, 0xf5, 0x21, 0x00


	//----- nvinfo : EIATTR_KPARAM_INFO
	.align		4
.L_15:
        /*0028*/ 	.byte	0x04, 0x17
        /*002a*/ 	.short	(.L_17 - .L_16)
.L_16:
        /*002c*/ 	.word	0x00000000
        /*0030*/ 	.short	0x0002
        /*0032*/ 	.short	0x0010
        /*0034*/ 	.byte	0x00, 0xf5, 0x21, 0x00


	//----- nvinfo : EIATTR_KPARAM_INFO
	.align		4
.L_17:
        /*0038*/ 	.byte	0x04, 0x17
        /*003a*/ 	.short	(.L_19 - .L_18)
.L_18:
        /*003c*/ 	.word	0x00000000
        /*0040*/ 	.short	0x0001
        /*0042*/ 	.short	0x0008
        /*0044*/ 	.byte	0x00, 0xf5, 0x21, 0x00


	//----- nvinfo : EIATTR_KPARAM_INFO
	.align		4
.L_19:
        /*0048*/ 	.byte	0x04, 0x17
        /*004a*/ 	.short	(.L_21 - .L_20)
.L_20:
        /*004c*/ 	.word	0x00000000
        /*0050*/ 	.short	0x0000
        /*0052*/ 	.short	0x0000
        /*0054*/ 	.byte	0x00, 0xf5, 0x21, 0x00


	//----- nvinfo : EIATTR_SPARSE_MMA_MASK
	.align		4
.L_21:
        /*0058*/ 	.byte	0x03, 0x50
        /*005a*/ 	.short	0x0000


	//----- nvinfo : EIATTR_MAXREG_COUNT
	.align		4
        /*005c*/ 	.byte	0x03, 0x1b
        /*005e*/ 	.short	0x00ff


	//----- nvinfo : EIATTR_NUM_BARRIERS
	.align		4
        /*0060*/ 	.byte	0x02, 0x4c
        /*0062*/ 	.byte	0x01
	.zero		1


	//----- nvinfo : EIATTR_MERCURY_ISA_VERSION
	.align		4
        /*0064*/ 	.byte	0x03, 0x5f
        /*0066*/ 	.short	0x0101


	//----- nvinfo : EIATTR_VRC_CTA_INIT_COUNT
	.align		4
        /*0068*/ 	.byte	0x02, 0x4a
	.zero		1
	.zero		1


	//----- nvinfo : EIATTR_EXIT_INSTR_OFFSETS
	.align		4
        /*006c*/ 	.byte	0x04, 0x1c
        /*006e*/ 	.short	(.L_23 - .L_22)


	//   ....[0]....
.L_22:
        /*0070*/ 	.word	0x00006b40


	//   ....[1]....
        /*0074*/ 	.word	0x00006bd0


	//   ....[2]....
        /*0078*/ 	.word	0x00006c50


	//   ....[3]....
        /*007c*/ 	.word	0x00006ec0


	//   ....[4]....
        /*0080*/ 	.word	0x00006f10


	//   ....[5]....
        /*0084*/ 	.word	0x00007180


	//   ....[6]....
        /*0088*/ 	.word	0x000071d0


	//----- nvinfo : EIATTR_INDIRECT_BRANCH_TARGETS
	.align		4
.L_23:
        /*008c*/ 	.byte	0x04, 0x34
        /*008e*/ 	.short	(.L_25 - .L_24)


	//   ....[0]....
.L_24:
        /*0090*/ 	.word	.L_x_297@srel
        /*0094*/ 	.short	0x0
        /*0096*/ 	.short	0x0
        /*0098*/ 	.word	0x3
        /*009c*/ 	.word	.L_x_298@srel
        /*00a0*/ 	.word	.L_x_299@srel
        /*00a4*/ 	.word	.L_x_300@srel


	//----- nvinfo : EIATTR_CRS_STACK_SIZE
	.align		4
.L_25:
        /*00a8*/ 	.byte	0x04, 0x1e
        /*00aa*/ 	.short	(.L_27 - .L_26)
.L_26:
        /*00ac*/ 	.word	0x00000000


	//----- nvinfo : EIATTR_CBANK_PARAM_SIZE
	.align		4
.L_27:
        /*00b0*/ 	.byte	0x03, 0x19
        /*00b2*/ 	.short	0x0024


	//----- nvinfo : EIATTR_PARAM_CBANK
	.align		4
        /*00b4*/ 	.byte	0x04, 0x0a
        /*00b6*/ 	.short	(.L_29 - .L_28)
	.align		4
.L_28:
        /*00b8*/ 	.word	index@(.nv.constant0.triplet)
        /*00bc*/ 	.short	0x0380
        /*00be*/ 	.short	0x0024


	//----- nvinfo : EIATTR_SW_WAR
	.align		4
.L_29:
        /*00c0*/ 	.byte	0x04, 0x36
        /*00c2*/ 	.short	(.L_31 - .L_30)
.L_30:
        /*00c4*/ 	.word	0x00000008
.L_31:


//--------------------- .nv.callgraph             --------------------------
	.section	.nv.callgraph,"",@"SHT_CUDA_CALLGRAPH"
	.align	4
	.sectionentsize	8
	.align		4
        /*0000*/ 	.word	0x00000000
	.align		4
        /*0004*/ 	.word	0xffffffff
	.align		4
        /*0008*/ 	.word	0x00000000
	.align		4
        /*000c*/ 	.word	0xfffffffe
	.align		4
        /*0010*/ 	.word	0x00000000
	.align		4
        /*0014*/ 	.word	0xfffffffd
	.align		4
        /*0018*/ 	.word	0x00000000
	.align		4
        /*001c*/ 	.word	0xfffffffc


//--------------------- .nv.constant2.triplet     --------------------------
	.section	.nv.constant2.triplet,"a",@progbits
	.sectionflags	@""
	.align	4
.nv.constant2.triplet:
        /*0000*/ 	.byte	0xc0, 0x5c, 0x00, 0x00, 0xf0, 0x5c, 0x00, 0x00, 0xa0, 0x5c, 0x00, 0x00


//--------------------- .text.triplet             --------------------------
	.section	.text.triplet,"ax",@progbits
	.align	128
        .global         triplet
        .type           triplet,@function
        .size           triplet,(.L_x_302 - triplet)
        .other          triplet,@"STO_CUDA_ENTRY STV_DEFAULT"
triplet:
.text.triplet:
[----:B------:R-:W-:Y:S08]  /*0000*/  LDC R1, c[0x0][0x37c] ;  /* 0x0000df00ff017b82 */ /* 0x000ff00000000800 */
[----:B------:R-:W0:Y:S01]  /*0010*/  S2UR UR10, SR_CTAID.X ;  /* 0x00000000000a79c3 */ /* 0x000e220000002500 */
[----:B------:R-:W1:Y:S01]  /*0020*/  LDCU.64 UR4, c[0x0][0x390] ;  /* 0x00007200ff0477ac */ /* 0x000e620008000a00 */
[----:B------:R-:W2:Y:S01]  /*0030*/  LDCU.64 UR18, c[0x0][0x358] ;  /* 0x00006b00ff1277ac */ /* 0x000ea20008000a00 */
[----:B0-----:R-:W-:-:S02]  /*0040*/  ULOP3.LUT UR7, UR10, 0x3, URZ, 0xc0, !UPT ;  /* 0x000000030a077892 */ /* 0x001fc4000f8ec0ff */
[----:B------:R-:W-:Y:S02]  /*0050*/  UIMAD UR20, UR10, 0x3, URZ ;  /* 0x000000030a1478a4 */ /* 0x000fe4000f8e02ff */
[----:B------:R-:W-:Y:S02]  /*0060*/  UISETP.GT.AND UP0, UPT, UR7, 0x1, UPT ;  /* 0x000000010700788c */ /* 0x000fe4000bf04270 */
[----:B------:R-:W-:Y:S02]  /*0070*/  USHF.R.U32.HI UR6, URZ, 0x2, UR10 ;  /* 0x00000002ff067899 */ /* 0x000fe4000801160a */
[----:B-1----:R-:W-:-:S05]  /*0080*/  UIMAD.WIDE.U32 UR4, UR20, 0x4, UR4 ;  /* 0x00000004140478a5 */ /* 0x002fca000f8e0004 */
[----:B--2---:R-:W-:Y:S07]  /*0090*/  BRA.U UP0, `(.L_x_0) ;  /* 0x0000001900a47547 */ /* 0x004fee000b800000 */
[----:B------:R-:W-:-:S09]  /*00a0*/  UISETP.NE.AND UP0, UPT, UR7, URZ, UPT ;  /* 0x000000ff0700728c */ /* 0x000fd2000bf05270 */
[----:B------:R-:W-:Y:S05]  /*00b0*/  BRA.U !UP0, `(.L_x_1) ;  /* 0x0000000d08d87547 */ /* 0x000fea000b800000 */
[----:B------:R-:W0:Y:S01]  /*00c0*/  S2R R40, SR_TID.X ;  /* 0x0000000000287919 */ /* 0x000e220000002100 */
[----:B------:R-:W1:Y:S01]  /*00d0*/  LDCU.64 UR8, c[0x0][0x380] ;  /* 0x00007000ff0877ac */ /* 0x000e620008000a00 */
[----:B------:R-:W-:-:S06]  /*00e0*/  USHF.L.U32 UR6, UR6, 0x7, URZ ;  /* 0x0000000706067899 */ /* 0x000fcc00080006ff */
[----:B0-----:R-:W-:-:S05]  /*00f0*/  IADD3 R0, P0, PT, R40, UR6, RZ ;  /* 0x0000000628007c10 */ /* 0x001fca000ff1e0ff */
[----:B------:R-:W-:Y:S01]  /*0100*/  IMAD.X R3, RZ, RZ, RZ, P0 ;  /* 0x000000ffff037224 */ /* 0x000fe200000e06ff */
[----:B-1----:R-:W-:-:S04]  /*0110*/  LEA R4, P0, R0, UR8, 0x2 ;  /* 0x0000000800047c11 */ /* 0x002fc8000f8010ff */
[----:B------:R-:W-:-:S05]  /*0120*/  LEA.HI.X R5, R0, UR9, R3, 0x2, P0 ;  /* 0x0000000900057c11 */ /* 0x000fca00080f1403 */
[----:B------:R0:W2:Y:S01]  /*0130*/  LDG.E R4, desc[UR18][R4.64] ;  /* 0x0000001204047981 */ /* 0x0000a2000c1e1900 */
[----:B------:R-:W1:Y:S01]  /*0140*/  S2UR UR9, SR_CgaCtaId ;  /* 0x00000000000979c3 */ /* 0x000e620000008800 */
[----:B------:R-:W-:Y:S01]  /*0150*/  UMOV UR7, 0x400 ;  /* 0x0000040000077882 */ /* 0x000fe20000000000 */
[C---:B------:R-:W-:Y:S01]  /*0160*/  IMAD.SHL.U32 R3, R40.reuse, 0x4, RZ ;  /* 0x0000000428037824 */ /* 0x040fe200078e00ff */
[----:B------:R-:W-:Y:S01]  /*0170*/  UIADD3 UR8, UPT, UPT, UR7, 0x200, URZ ;  /* 0x0000020007087890 */ /* 0x000fe2000fffe0ff */
[----:B------:R-:W-:Y:S01]  /*0180*/  LOP3.LUT R0, R40, 0x1f, RZ, 0xc0, !PT ;  /* 0x0000001f28007812 */ /* 0x000fe200078ec0ff */
[----:B------:R-:W-:Y:S02]  /*0190*/  BSSY.RECONVERGENT B0, `(.L_x_2) ;  /* 0x000006c000007945 */ /* 0x000fe40003800200 */
[----:B------:R-:W-:Y:S02]  /*01a0*/  LOP3.LUT R2, R3, 0xf80, RZ, 0xc0, !PT ;  /* 0x00000f8003027812 */ /* 0x000fe400078ec0ff */
[----:B------:R-:W-:Y:S01]  /*01b0*/  ISETP.GT.U32.AND P0, PT, R0, 0xf, PT ;  /* 0x0000000f0000780c */ /* 0x000fe20003f04070 */
[----:B-1----:R-:W-:-:S02]  /*01c0*/  ULEA UR7, UR9, UR7, 0x18 ;  /* 0x0000000709077291 */ /* 0x002fc4000f8ec0ff */
[----:B------:R-:W-:-:S04]  /*01d0*/  ULEA UR8, UR9, UR8, 0x18 ;  /* 0x0000000809087291 */ /* 0x000fc8000f8ec0ff */
[C---:B0-----:R-:W-:Y:S02]  /*01e0*/  VIADD R5, R3.reuse, UR7 ;  /* 0x0000000703057c36 */ /* 0x041fe40008000000 */
[----:B------:R-:W-:Y:S02]  /*01f0*/  VIADD R7, R3, UR8 ;  /* 0x0000000803077c36 */ /* 0x000fe40008000000 */
[----:B------:R-:W-:Y:S01]  /*0200*/  VIADD R11, R2, UR8 ;  /* 0x00000008020b7c36 */ /* 0x000fe20008000000 */
[----:B--2---:R0:W-:Y:S04]  /*0210*/  STS [R3+UR7], R4 ;  /* 0x0000000403007988 */ /* 0x0041e80008000807 */
[----:B------:R0:W-:Y:S01]  /*0220*/  STS [R3+UR8], R40 ;  /* 0x0000002803007988 */ /* 0x0001e20008000808 */
[----:B------:R-:W-:Y:S05]  /*0230*/  @P0 BRA `(.L_x_3) ;  /* 0x0000000400840947 */ /* 0x000fea0003800000 */
[----:B------:R-:W-:Y:S01]  /*0240*/  LOP3.LUT R9, R40, 0x3e0, RZ, 0xc0, !PT ;  /* 0x000003e028097812 */ /* 0x000fe200078ec0ff */
[----:B------:R-:W-:Y:S04]  /*0250*/  BSSY.RECONVERGENT B1, `(.L_x_4) ;  /* 0x0000015000017945 */ /* 0x000fe80003800200 */
[----:B------:R-:W-:Y:S01]  /*0260*/  BSSY.RELIABLE B2, `(.L_x_5) ;  /* 0x000000f000027945 */ /* 0x000fe20003800100 */
[----:B------:R-:W-:Y:S02]  /*0270*/  IMAD R11, R0, 0x4, R11 ;  /* 0x00000004000b7824 */ /* 0x000fe400078e020b */
[----:B------:R-:W-:-:S05]  /*0280*/  IMAD.IADD R9, R9, 0x1, R0 ;  /* 0x0000000109097824 */ /* 0x000fca00078e0200 */
[----:B------:R-:W-:-:S05]  /*0290*/  LEA R9, R9, UR7, 0x2 ;  /* 0x0000000709097c11 */ /* 0x000fca000f8e10ff */
[----:B0-----:R-:W-:Y:S04]  /*02a0*/  LDS R4, [R9+0x40] ;  /* 0x0000400009047984 */ /* 0x001fe80000000800 */
[----:B------:R-:W0:Y:S02]  /*02b0*/  LDS R13, [R9] ;  /* 0x00000000090d7984 */ /* 0x000e240000000800 */
[----:B0-----:R-:W-:-:S13]  /*02c0*/  FSETP.GEU.AND P1, PT, R4, R13, PT ;  /* 0x0000000d0400720b */ /* 0x001fda0003f2e000 */
[----:B------:R-:W-:Y:S05]  /*02d0*/  @P1 BRA `(.L_x_6) ;  /* 0x00000000000c1947 */ /* 0x000fea0003800000 */
[----:B------:R-:W0:Y:S02]  /*02e0*/  LDS R4, [R9+0x40] ;  /* 0x0000400009047984 */ /* 0x000e240000000800 */
[----:B0-----:R-:W-:-:S13]  /*02f0*/  FSETP.GT.AND P1, PT, R4, RZ, PT ;  /* 0x000000ff0400720b */ /* 0x001fda0003f24000 */
[----:B------:R-:W-:Y:S05]  /*0300*/  @P1 BRA `(.L_x_7) ;  /* 0x0000000000101947 */ /* 0x000fea0003800000 */
.L_x_6:
[----:B------:R-:W0:Y:S02]  /*0310*/  LDS R4, [R9] ;  /* 0x0000000009047984 */ /* 0x000e240000000800 */
[----:B0-----:R-:W-:-:S13]  /*0320*/  FSETP.NEU.AND P1, PT, R4, -1, PT ;  /* 0xbf8000000400780b */ /* 0x001fda0003f2d000 */
[----:B------:R-:W-:Y:S05]  /*0330*/  @P1 BREAK.RELIABLE B2 ;  /* 0x0000000000021942 */ /* 0x000fea0003800100 */
[----:B------:R-:W-:Y:S05]  /*0340*/  @P1 BRA `(.L_x_8) ;  /* 0x0000000000141947 */ /* 0x000fea0003800000 */
.L_x_7:
[----:B------:R-:W-:Y:S05]  /*0350*/  BSYNC.RELIABLE B2 ;  /* 0x0000000000027941 */ /* 0x000fea0003800100 */
.L_x_5:
[----:B------:R-:W0:Y:S04]  /*0360*/  LDS R4, [R9+0x40] ;  /* 0x0000400009047984 */ /* 0x000e280000000800 */
[----:B0-----:R-:W-:Y:S04]  /*0370*/  STS [R9], R4 ;  /* 0x0000000409007388 */ /* 0x001fe80000000800 */
[----:B------:R-:W0:Y:S04]  /*0380*/  LDS R6, [R11+0x40] ;  /* 0x000040000b067984 */ /* 0x000e280000000800 */
[----:B0-----:R0:W-:Y:S02]  /*0390*/  STS [R11], R6 ;  /* 0x000000060b007388 */ /* 0x0011e40000000800 */
.L_x_8:
[----:B------:R-:W-:Y:S05]  /*03a0*/  BSYNC.RECONVERGENT B1 ;  /* 0x0000000000017941 */ /* 0x000fea0003800200 */
.L_x_4:
[----:B------:R-:W-:Y:S01]  /*03b0*/  LDS R4, [R9+0x20] ;  /* 0x0000200009047984 */ /* 0x000fe20000000800 */
[----:B------:R-:W-:Y:S04]  /*03c0*/  BSSY.RECONVERGENT B1, `(.L_x_9) ;  /* 0x0000011000017945 */ /* 0x000fe80003800200 */
[----:B------:R-:W-:Y:S01]  /*03d0*/  BSSY.RELIABLE B2, `(.L_x_10) ;  /* 0x000000b000027945 */ /* 0x000fe20003800100 */
[----:B------:R-:W1:Y:S02]  /*03e0*/  LDS R13, [R9] ;  /* 0x00000000090d7984 */ /* 0x000e640000000800 */
[----:B-1----:R-:W-:-:S13]  /*03f0*/  FSETP.GEU.AND P1, PT, R4, R13, PT ;  /* 0x0000000d0400720b */ /* 0x002fda0003f2e000 */
[----:B------:R-:W-:Y:S05]  /*0400*/  @P1 BRA `(.L_x_11) ;  /* 0x00000000000c1947 */ /* 0x000fea0003800000 */
[----:B------:R-:W1:Y:S02]  /*0410*/  LDS R4, [R9+0x20] ;  /* 0x0000200009047984 */ /* 0x000e640000000800 */
[----:B-1----:R-:W-:-:S13]  /*0420*/  FSETP.GT.AND P1, PT, R4, RZ, PT ;  /* 0x000000ff0400720b */ /* 0x002fda0003f24000 */
[----:B------:R-:W-:Y:S05]  /*0430*/  @P1 BRA `(.L_x_12) ;  /* 0x0000000000101947 */ /* 0x000fea0003800000 */
.L_x_11:
[----:B------:R-:W1:Y:S02]  /*0440*/  LDS R4, [R9] ;  /* 0x0000000009047984 */ /* 0x000e640000000800 */
[----:B-1----:R-:W-:-:S13]  /*0450*/  FSETP.NEU.AND P1, PT, R4, -1, PT ;  /* 0xbf8000000400780b */ /* 0x002fda0003f2d000 */
[----:B------:R-:W-:Y:S05]  /*0460*/  @P1 BREAK.RELIABLE B2 ;  /* 0x0000000000021942 */ /* 0x000fea0003800100 */
[----:B------:R-:W-:Y:S05]  /*0470*/  @P1 BRA `(.L_x_13) ;  /* 0x0000000000141947 */ /* 0x000fea0003800000 */
.L_x_12:
[----:B------:R-:W-:Y:S05]  /*0480*/  BSYNC.RELIABLE B2 ;  /* 0x0000000000027941 */ /* 0x000fea0003800100 */
.L_x_10:
[----:B------:R-:W1:Y:S04]  /*0490*/  LDS R4, [R9+0x20] ;  /* 0x0000200009047984 */ /* 0x000e680000000800 */
[----:B-1----:R-:W-:Y:S04]  /*04a0*/  STS [R9], R4 ;  /* 0x0000000409007388 */ /* 0x002fe80000000800 */
[----:B0-----:R-:W0:Y:S04]  /*04b0*/  LDS R6, [R11+0x20] ;  /* 0x000020000b067984 */ /* 0x001e280000000800 */
[----:B0-----:R1:W-:Y:S02]  /*04c0*/  STS [R11], R6 ;  /* 0x000000060b007388 */ /* 0x0013e40000000800 */
.L_x_13:
[----:B------:R-:W-:Y:S05]  /*04d0*/  BSYNC.RECONVERGENT B1 ;  /* 0x0000000000017941 */ /* 0x000fea0003800200 */
.L_x_9:
[----:B------:R-:W-:Y:S01]  /*04e0*/  LDS R4, [R9+0x10] ;  /* 0x0000100009047984 */ /* 0x000fe20000000800 */
[----:B------:R-:W-:Y:S04]  /*04f0*/  BSSY.RECONVERGENT B1, `(.L_x_14) ;  /* 0x0000011000017945 */ /* 0x000fe80003800200 */
[----:B------:R-:W-:Y:S01]  /*0500*/  BSSY.RELIABLE B2, `(.L_x_15) ;  /* 0x000000b000027945 */ /* 0x000fe20003800100 */
[----:B------:R-:W2:Y:S02]  /*0510*/  LDS R13, [R9] ;  /* 0x00000000090d7984 */ /* 0x000ea40000000800 */
[----:B--2---:R-:W-:-:S13]  /*0520*/  FSETP.GEU.AND P1, PT, R4, R13, PT ;  /* 0x0000000d0400720b */ /* 0x004fda0003f2e000 */
[----:B------:R-:W-:Y:S05]  /*0530*/  @P1 BRA `(.L_x_16) ;  /* 0x00000000000c1947 */ /* 0x000fea0003800000 */
[----:B------:R-:W2:Y:S02]  /*0540*/  LDS R4, [R9+0x10] ;  /* 0x0000100009047984 */ /* 0x000ea40000000800 */
[----:B--2---:R-:W-:-:S13]  /*0550*/  FSETP.GT.AND P1, PT, R4, RZ, PT ;  /* 0x000000ff0400720b */ /* 0x004fda0003f24000 */
[----:B------:R-:W-:Y:S05]  /*0560*/  @P1 BRA `(.L_x_17) ;  /* 0x0000000000101947 */ /* 0x000fea0003800000 */
.L_x_16:
[----:B------:R-:W2:Y:S02]  /*0570*/  LDS R4, [R9] ;  /* 0x0000000009047984 */ /* 0x000ea40000000800 */
[----:B--2---:R-:W-:-:S13]  /*0580*/  FSETP.NEU.AND P1, PT, R4, -1, PT ;  /* 0xbf8000000400780b */ /* 0x004fda0003f2d000 */
[----:B------:R-:W-:Y:S05]  /*0590*/  @P1 BREAK.RELIABLE B2 ;  /* 0x0000000000021942 */ /* 0x000fea0003800100 */
[----:B------:R-:W-:Y:S05]  /*05a0*/  @P1 BRA `(.L_x_18) ;  /* 0x0000000000141947 */ /* 0x000fea0003800000 */
.L_x_17:
[----:B------:R-:W-:Y:S05]  /*05b0*/  BSYNC.RELIABLE B2 ;  /* 0x0000000000027941 */ /* 0x000fea0003800100 */
.L_x_15:
[----:B------:R-:W2:Y:S04]  /*05c0*/  LDS R4, [R9+0x10] ;  /* 0x0000100009047984 */ /* 0x000ea80000000800 */
[----:B--2---:R-:W-:Y:S04]  /*05d0*/  STS [R9], R4 ;  /* 0x0000000409007388 */ /* 0x004fe80000000800 */
[----:B01----:R-:W0:Y:S04]  /*05e0*/  LDS R6, [R11+0x10] ;  /* 0x000010000b067984 */ /* 0x003e280000000800 */
[----:B0-----:R2:W-:Y:S02]  /*05f0*/  STS [R11], R6 ;  /* 0x000000060b007388 */ /* 0x0015e40000000800 */
.L_x_18:
[----:B------:R-:W-:Y:S05]  /*0600*/  BSYNC.RECONVERGENT B1 ;  /* 0x0000000000017941 */ /* 0x000fea0003800200 */
.L_x_14:
[----:B------:R-:W-:Y:S01]  /*0610*/  LDS R4, [R9+0x8] ;  /* 0x0000080009047984 */ /* 0x000fe20000000800 */
[----:B------:R-:W-:Y:S04]  /*0620*/  BSSY.RECONVERGENT B1, `(.L_x_19) ;  /* 0x0000011000017945 */ /* 0x000fe80003800200 */
[----:B------:R-:W-:Y:S01]  /*0630*/  BSSY.RELIABLE B2, `(.L_x_20) ;  /* 0x000000b000027945 */ /* 0x000fe20003800100 */
[----:B------:R-:W3:Y:S02]  /*0640*/  LDS R13, [R9] ;  /* 0x00000000090d7984 */ /* 0x000ee40000000800 */
[----:B---3--:R-:W-:-:S13]  /*0650*/  FSETP.GEU.AND P1, PT, R4, R13, PT ;  /* 0x0000000d0400720b */ /* 0x008fda0003f2e000 */
[----:B------:R-:W-:Y:S05]  /*0660*/  @P1 BRA `(.L_x_21) ;  /* 0x00000000000c1947 */ /* 0x000fea0003800000 */
[----:B------:R-:W3:Y:S02]  /*0670*/  LDS R4, [R9+0x8] ;  /* 0x0000080009047984 */ /* 0x000ee40000000800 */
[----:B---3--:R-:W-:-:S13]  /*0680*/  FSETP.GT.AND P1, PT, R4, RZ, PT ;  /* 0x000000ff0400720b */ /* 0x008fda0003f24000 */
[----:B------:R-:W-:Y:S05]  /*0690*/  @P1 BRA `(.L_x_22) ;  /* 0x0000000000101947 */ /* 0x000fea0003800000 */
.L_x_21:
[----:B------:R-:W3:Y:S02]  /*06a0*/  LDS R4, [R9] ;  /* 0x0000000009047984 */ /* 0x000ee40000000800 */
[----:B---3--:R-:W-:-:S13]  /*06b0*/  FSETP.NEU.AND P1, PT, R4, -1, PT ;  /* 0xbf8000000400780b */ /* 0x008fda0003f2d000 */
[----:B------:R-:W-:Y:S05]  /*06c0*/  @P1 BREAK.RELIABLE B2 ;  /* 0x0000000000021942 */ /* 0x000fea0003800100 */
[----:B------:R-:W-:Y:S05]  /*06d0*/  @P1 BRA `(.L_x_23) ;  /* 0x0000000000141947 */ /* 0x000fea0003800000 */
.L_x_22:
[----:B------:R-:W-:Y:S05]  /*06e0*/  BSYNC.RELIABLE B2 ;  /* 0x0000000000027941 */ /* 0x000fea0003800100 */
.L_x_20:
[----:B------:R-:W3:Y:S04]  /*06f0*/  LDS R4, [R9+0x8] ;  /* 0x0000080009047984 */ /* 0x000ee80000000800 */
[----:B---3--:R-:W-:Y:S04]  /*0700*/  STS [R9], R4 ;  /* 0x0000000409007388 */ /* 0x008fe80000000800 */
[----:B012---:R-:W0:Y:S04]  /*0710*/  LDS R6, [R11+0x8] ;  /* 0x000008000b067984 */ /* 0x007e280000000800 */
[----:B0-----:R3:W-:Y:S02]  /*0720*/  STS [R11], R6 ;  /* 0x000000060b007388 */ /* 0x0017e40000000800 */
.L_x_23:
[----:B------:R-:W-:Y:S05]  /*0730*/  BSYNC.RECONVERGENT B1 ;  /* 0x0000000000017941 */ /* 0x000fea0003800200 */
.L_x_19:
[----:B------:R-:W-:Y:S01]  /*0740*/  LDS R4, [R9+0x4] ;  /* 0x0000040009047984 */ /* 0x000fe20000000800 */
[----:B------:R-:W-:Y:S03]  /*0750*/  BSSY.RELIABLE B1, `(.L_x_24) ;  /* 0x000000b000017945 */ /* 0x000fe60003800100 */
[----:B------:R-:W4:Y:S02]  /*0760*/  LDS R13, [R9] ;  /* 0x00000000090d7984 */ /* 0x000f240000000800 */
[----:B----4-:R-:W-:-:S13]  /*0770*/  FSETP.GEU.AND P1, PT, R4, R13, PT ;  /* 0x0000000d0400720b */ /* 0x010fda0003f2e000 */
[----:B------:R-:W-:Y:S05]  /*0780*/  @P1 BRA `(.L_x_25) ;  /* 0x00000000000c1947 */ /* 0x000fea0003800000 */
[----:B------:R-:W4:Y:S02]  /*0790*/  LDS R4, [R9+0x4] ;  /* 0x0000040009047984 */ /* 0x000f240000000800 */
[----:B----4-:R-:W-:-:S13]  /*07a0*/  FSETP.GT.AND P1, PT, R4, RZ, PT ;  /* 0x000000ff0400720b */ /* 0x010fda0003f24000 */
[----:B------:R-:W-:Y:S05]  /*07b0*/  @P1 BRA `(.L_x_26) ;  /* 0x0000000000101947 */ /* 0x000fea0003800000 */
.L_x_25:
[----:B------:R-:W4:Y:S02]  /*07c0*/  LDS R4, [R9] ;  /* 0x0000000009047984 */ /* 0x000f240000000800 */
[----:B----4-:R-:W-:-:S13]  /*07d0*/  FSETP.NEU.AND P1, PT, R4, -1, PT ;  /* 0xbf8000000400780b */ /* 0x010fda0003f2d000 */
[----:B------:R-:W-:Y:S05]  /*07e0*/  @P1 BREAK.RELIABLE B1 ;  /* 0x0000000000011942 */ /* 0x000fea0003800100 */
[----:B------:R-:W-:Y:S05]  /*07f0*/  @P1 BRA `(.L_x_3) ;  /* 0x0000000000141947 */ /* 0x000fea0003800000 */
.L_x_26:
[----:B------:R-:W-:Y:S05]  /*0800*/  BSYNC.RELIABLE B1 ;  /* 0x0000000000017941 */ /* 0x000fea0003800100 */
.L_x_24:
[----:B------:R-:W4:Y:S04]  /*0810*/  LDS R4, [R9+0x4] ;  /* 0x0000040009047984 */ /* 0x000f280000000800 */
[----:B----4-:R-:W-:Y:S04]  /*0820*/  STS [R9], R4 ;  /* 0x0000000409007388 */ /* 0x010fe80000000800 */
[----:B0123--:R-:W0:Y:S04]  /*0830*/  LDS R6, [R11+0x4] ;  /* 0x000004000b067984 */ /* 0x00fe280000000800 */
[----:B0-----:R4:W-:Y:S02]  /*0840*/  STS [R11], R6 ;  /* 0x000000060b007388 */ /* 0x0019e40000000800 */
.L_x_3:
[----:B------:R-:W-:Y:S05]  /*0850*/  BSYNC.RECONVERGENT B0 ;  /* 0x0000000000007941 */ /* 0x000fea0003800200 */
.L_x_2:
[----:B------:R-:W-:Y:S05]  /*0860*/  WARPSYNC.ALL ;  /* 0x0000000000007948 */ /* 0x000fea0003800000 */
[----:B------:R-:W-:Y:S01]  /*0870*/  ISETP.GT.U32.AND P1, PT, R40, 0x1f, PT ;  /* 0x0000001f2800780c */ /* 0x000fe20003f24070 */
[----:B------:R-:W0:Y:S01]  /*0880*/  LDS R2, [R2+UR8] ;  /* 0x0000000802027984 */ /* 0x000e220008000800 */
[----:B------:R-:W-:Y:S01]  /*0890*/  BSSY.RECONVERGENT B1, `(.L_x_27) ;  /* 0x0000073000017945 */ /* 0x000fe20003800200 */
[----:B------:R-:W-:Y:S10]  /*08a0*/  BAR.SYNC.DEFER_BLOCKING 0x0 ;  /* 0x0000000000007b1d */ /* 0x000ff40000010000 */
[----:B------:R-:W-:Y:S05]  /*08b0*/  @P1 BRA `(.L_x_28) ;  /* 0x0000000400c01947 */ /* 0x000fea0003800000 */
[----:B------:R-:W-:Y:S01]  /*08c0*/  ISETP.GE.U32.AND P1, PT, R40, 0x4, PT ;  /* 0x000000042800780c */ /* 0x000fe20003f26070 */
[----:B------:R-:W-:-:S12]  /*08d0*/  BSSY.RECONVERGENT B0, `(.L_x_29) ;  /* 0x0000069000007945 */ /* 0x000fd80003800200 */
[C---:B------:R-:W-:Y:S01]  /*08e0*/  @!P1 IMAD R5, R40.reuse, 0x7c, R5 ;  /* 0x0000007c28059824 */ /* 0x040fe200078e0205 */
[----:B------:R-:W-:Y:S01]  /*08f0*/  @P1 STS [R3+UR7], RZ ;  /* 0x000000ff03001988 */ /* 0x000fe20008000807 */
[----:B0-----:R-:W-:Y:S02]  /*0900*/  @P1 IMAD.MOV.U32 R2, RZ, RZ, RZ ;  /* 0x000000ffff021224 */ /* 0x001fe400078e00ff */
[----:B------:R-:W-:Y:S01]  /*0910*/  @!P1 IMAD R7, R40, 0x7c, R7 ;  /* 0x0000007c28079824 */ /* 0x000fe200078e0207 */
[----:B------:R-:W0:Y:S04]  /*0920*/  @!P1 LDS R4, [R5] ;  /* 0x0000000005049984 */ /* 0x000e280000000800 */
[----:B0-----:R-:W-:Y:S04]  /*0930*/  @!P1 STS [R3+UR7], R4 ;  /* 0x0000000403009988 */ /* 0x001fe80008000807 */
[----:B------:R-:W0:Y:S04]  /*0940*/  @!P1 LDS R2, [R7] ;  /* 0x0000000007029984 */ /* 0x000e280000000800 */
[----:B0-----:R0:W-:Y:S01]  /*0950*/  STS [R3+UR8], R2 ;  /* 0x0000000203007988 */ /* 0x0011e20008000808 */
[----:B------:R-:W-:Y:S05]  /*0960*/  @P0 BRA `(.L_x_30) ;  /* 0x00000004007c0947 */ /* 0x000fea0003800000 */
[C---:B0-----:R-:W-:Y:S01]  /*0970*/  LEA R2, R0.reuse, UR7, 0x2 ;  /* 0x0000000700027c11 */ /* 0x041fe2000f8e10ff */
[----:B------:R-:W-:Y:S04]  /*0980*/  BSSY.RECONVERGENT B2, `(.L_x_31) ;  /* 0x0000013000027945 */ /* 0x000fe80003800200 */
[----:B------:R-:W-:Y:S01]  /*0990*/  BSSY.RELIABLE B3, `(.L_x_32) ;  /* 0x000000d000037945 */ /* 0x000fe20003800100 */
[----:B------:R-:W-:Y:S01]  /*09a0*/  LEA R0, R0, UR8, 0x2 ;  /* 0x0000000800007c11 */ /* 0x000fe2000f8e10ff */
[----:B------:R-:W-:Y:S04]  /*09b0*/  LDS R3, [R2+0x40] ;  /* 0x0000400002037984 */ /* 0x000fe80000000800 */
[----:B------:R-:W0:Y:S02]  /*09c0*/  LDS R4, [R2] ;  /* 0x0000000002047984 */ /* 0x000e240000000800 */
[----:B0-----:R-:W-:-:S13]  /*09d0*/  FSETP.GEU.AND P0, PT, R3, R4, PT ;  /* 0x000000040300720b */ /* 0x001fda0003f0e000 */
[----:B------:R-:W-:Y:S05]  /*09e0*/  @P0 BRA `(.L_x_33) ;  /* 0x00000000000c0947 */ /* 0x000fea0003800000 */
[----:B------:R-:W0:Y:S02]  /*09f0*/  LDS R3, [R2+0x40] ;  /* 0x0000400002037984 */ /* 0x000e240000000800 */
[----:B0-----:R-:W-:-:S13]  /*0a00*/  FSETP.GT.AND P0, PT, R3, RZ, PT ;  /* 0x000000ff0300720b */ /* 0x001fda0003f04000 */
[----:B------:R-:W-:Y:S05]  /*0a10*/  @P0 BRA `(.L_x_34) ;  /* 0x0000000000100947 */ /* 0x000fea0003800000 */
.L_x_33:
[----:B------:R-:W0:Y:S02]  /*0a20*/  LDS R3, [R2] ;  /* 0x0000000002037984 */ /* 0x000e240000000800 */
[----:B0-----:R-:W-:-:S13]  /*0a30*/  FSETP.NEU.AND P0, PT, R3, -1, PT ;  /* 0xbf8000000300780b */ /* 0x001fda0003f0d000 */
[----:B------:R-:W-:Y:S05]  /*0a40*/  @P0 BREAK.RELIABLE B3 ;  /* 0x0000000000030942 */ /* 0x000fea0003800100 */
[----:B------:R-:W-:Y:S05]  /*0a50*/  @P0 BRA `(.L_x_35) ;  /* 0x0000000000140947 */ /* 0x000fea0003800000 */
.L_x_34:
[----:B------:R-:W-:Y:S05]  /*0a60*/  BSYNC.RELIABLE B3 ;  /* 0x0000000000037941 */ /* 0x000fea0003800100 */
.L_x_32:
[----:B------:R-:W0:Y:S04]  /*0a70*/  LDS R3, [R2+0x40] ;  /* 0x0000400002037984 */ /* 0x000e280000000800 */
[----:B0-----:R-:W-:Y:S04]  /*0a80*/  STS [R2], R3 ;  /* 0x0000000302007388 */ /* 0x001fe80000000800 */
[----:B------:R-:W0:Y:S04]  /*0a90*/  LDS R5, [R0+0x40] ;  /* 0x0000400000057984 */ /* 0x000e280000000800 */
[----:B0-----:R0:W-:Y:S02]  /*0aa0*/  STS [R0], R5 ;  /* 0x0000000500007388 */ /* 0x0011e40000000800 */
.L_x_35:
[----:B------:R-:W-:Y:S05]  /*0ab0*/  BSYNC.RECONVERGENT B2 ;  /* 0x0000000000027941 */ /* 0x000fea0003800200 */
.L_x_31:
[----:B------:R-:W-:Y:S01]  /*0ac0*/  LDS R3, [R2+0x20] ;  /* 0x0000200002037984 */ /* 0x000fe20000000800 */
[----:B------:R-:W-:Y:S04]  /*0ad0*/  BSSY.RECONVERGENT B2, `(.L_x_36) ;  /* 0x0000011000027945 */ /* 0x000fe80003800200 */
[----:B------:R-:W-:Y:S01]  /*0ae0*/  BSSY.RELIABLE B3, `(.L_x_37) ;  /* 0x000000b000037945 */ /* 0x000fe20003800100 */
[----:B------:R-:W5:Y:S02]  /*0af0*/  LDS R4, [R2] ;  /* 0x0000000002047984 */ /* 0x000f640000000800 */
[----:B-----5:R-:W-:-:S13]  /*0b00*/  FSETP.GEU.AND P0, PT, R3, R4, PT ;  /* 0x000000040300720b */ /* 0x020fda0003f0e000 */
[----:B------:R-:W-:Y:S05]  /*0b10*/  @P0 BRA `(.L_x_38) ;  /* 0x00000000000c0947 */ /* 0x000fea0003800000 */
[----:B------:R-:W5:Y:S02]  /*0b20*/  LDS R3, [R2+0x20] ;  /* 0x0000200002037984 */ /* 0x000f640000000800 */
[----:B-----5:R-:W-:-:S13]  /*0b30*/  FSETP.GT.AND P0, PT, R3, RZ, PT ;  /* 0x000000ff0300720b */ /* 0x020fda0003f04000 */
[----:B------:R-:W-:Y:S05]  /*0b40*/  @P0 BRA `(.L_x_39) ;  /* 0x0000000000100947 */ /* 0x000fea0003800000 */
.L_x_38:
[----:B------:R-:W5:Y:S02]  /*0b50*/  LDS R3, [R2] ;  /* 0x0000000002037984 */ /* 0x000f640000000800 */
[----:B-----5:R-:W-:-:S13]  /*0b60*/  FSETP.NEU.AND P0, PT, R3, -1, PT ;  /* 0xbf8000000300780b */ /* 0x020fda0003f0d000 */
[----:B------:R-:W-:Y:S05]  /*0b70*/  @P0 BREAK.RELIABLE B3 ;  /* 0x0000000000030942 */ /* 0x000fea0003800100 */
[----:B------:R-:W-:Y:S05]  /*0b80*/  @P0 BRA `(.L_x_40) ;  /* 0x0000000000140947 */ /* 0x000fea0003800000 */
.L_x_39:
[----:B------:R-:W-:Y:S05]  /*0b90*/  BSYNC.RELIABLE B3 ;  /* 0x0000000000037941 */ /* 0x000fea0003800100 */
.L_x_37:
[----:B------:R-:W5:Y:S04]  /*0ba0*/  LDS R3, [R2+0x20] ;  /* 0x0000200002037984 */ /* 0x000f680000000800 */
[----:B-----5:R-:W-:Y:S04]  /*0bb0*/  STS [R2], R3 ;  /* 0x0000000302007388 */ /* 0x020fe80000000800 */
[----:B0-----:R-:W0:Y:S04]  /*0bc0*/  LDS R5, [R0+0x20] ;  /* 0x0000200000057984 */ /* 0x001e280000000800 */
[----:B0-----:R0:W-:Y:S02]  /*0bd0*/  STS [R0], R5 ;  /* 0x0000000500007388 */ /* 0x0011e40000000800 */
.L_x_40:
[----:B------:R-:W-:Y:S05]  /*0be0*/  BSYNC.RECONVERGENT B2 ;  /* 0x0000000000027941 */ /* 0x000fea0003800200 */
.L_x_36:
        /* <DEDUP_REMOVED lines=9> */
.L_x_43:
[----:B------:R-:W5:Y:S02]  /*0c80*/  LDS R3, [R2] ;  /* 0x0000000002037984 */ /* 0x000f640000000800 */
[----:B-----5:R-:W-:-:S13]  /*0c90*/  FSETP.NEU.AND P0, PT, R3, -1, PT ;  /* 0xbf8000000300780b */ /* 0x020fda0003f0d000 */
[----:B------:R-:W-:Y:S05]  /*0ca0*/  @P0 BREAK.RELIABLE B3 ;  /* 0x0000000000030942 */ /* 0x000fea0003800100 */
[----:B------:R-:W-:Y:S05]  /*0cb0*/  @P0 BRA `(.L_x_45) ;  /* 0x0000000000140947 */ /* 0x000fea0003800000 */
.L_x_44:
[----:B------:R-:W-:Y:S05]  /*0cc0*/  BSYNC.RELIABLE B3 ;  /* 0x0000000000037941 */ /* 0x000fea0003800100 */
.L_x_42:
[----:B------:R-:W5:Y:S04]  /*0cd0*/  LDS R3, [R2+0x10] ;  /* 0x0000100002037984 */ /* 0x000f680000000800 */
[----:B-----5:R-:W-:Y:S04]  /*0ce0*/  STS [R2], R3 ;  /* 0x0000000302007388 */ /* 0x020fe80000000800 */
[----:B0-----:R-:W0:Y:S04]  /*0cf0*/  LDS R5, [R0+0x10] ;  /* 0x0000100000057984 */ /* 0x001e280000000800 */
[----:B0-----:R0:W-:Y:S02]  /*0d00*/  STS [R0], R5 ;  /* 0x0000000500007388 */ /* 0x0011e40000000800 */
.L_x_45:
[----:B------:R-:W-:Y:S05]  /*0d10*/  BSYNC.RECONVERGENT B2 ;  /* 0x0000000000027941 */ /* 0x000fea0003800200 */
.L_x_41:
        /* <DEDUP_REMOVED lines=9> */
.L_x_48:
[----:B------:R-:W5:Y:S02]  /*0db0*/  LDS R3, [R2] ;  /* 0x0000000002037984 */ /* 0x000f640000000800 */
[----:B-----5:R-:W-:-:S13]  /*0dc0*/  FSETP.NEU.AND P0, PT, R3, -1, PT ;  /* 0xbf8000000300780b */ /* 0x020fda0003f0d000 */
[----:B------:R-:W-:Y:S05]  /*0dd0*/  @P0 BREAK.RELIABLE B3 ;  /* 0x0000000000030942 */ /* 0x000fea0003800100 */
[----:B------:R-:W-:Y:S05]  /*0de0*/  @P0 BRA `(.L_x_50) ;  /* 0x0000000000140947 */ /* 0x000fea0003800000 */
.L_x_49:
[----:B------:R-:W-:Y:S05]  /*0df0*/  BSYNC.RELIABLE B3 ;  /* 0x0000000000037941 */ /* 0x000fea0003800100 */
.L_x_47:
[----:B------:R-:W5:Y:S04]  /*0e00*/  LDS R3, [R2+0x8] ;  /* 0x0000080002037984 */ /* 0x000f680000000800 */
[----:B-----5:R-:W-:Y:S04]  /*0e10*/  STS [R2], R3 ;  /* 0x0000000302007388 */ /* 0x020fe80000000800 */
[----:B0-----:R-:W0:Y:S04]  /*0e20*/  LDS R5, [R0+0x8] ;  /* 0x0000080000057984 */ /* 0x001e280000000800 */
[----:B0-----:R0:W-:Y:S02]  /*0e30*/  STS [R0], R5 ;  /* 0x0000000500007388 */ /* 0x0011e40000000800 */
.L_x_50:
[----:B------:R-:W-:Y:S05]  /*0e40*/  BSYNC.RECONVERGENT B2 ;  /* 0x0000000000027941 */ /* 0x000fea0003800200 */
.L_x_46:
[----:B------:R-:W-:Y:S01]  /*0e50*/  LDS R3, [R2+0x4] ;  /* 0x0000040002037984 */ /* 0x000fe20000000800 */
[----:B------:R-:W-:Y:S03]  /*0e60*/  BSSY.RELIABLE B2, `(.L_x_51) ;  /* 0x000000b000027945 */ /* 0x000fe60003800100 */
[----:B------:R-:W5:Y:S02]  /*0e70*/  LDS R4, [R2] ;  /* 0x0000000002047984 */ /* 0x000f640000000800 */
[----:B-----5:R-:W-:-:S13]  /*0e80*/  FSETP.GEU.AND P0, PT, R3, R4, PT ;  /* 0x000000040300720b */ /* 0x020fda0003f0e000 */
[----:B------:R-:W-:Y:S05]  /*0e90*/  @P0 BRA `(.L_x_52) ;  /* 0x00000000000c0947 */ /* 0x000fea0003800000 */
[----:B------:R-:W5:Y:S02]  /*0ea0*/  LDS R3, [R2+0x4] ;  /* 0x0000040002037984 */ /* 0x000f640000000800 */
[----:B-----5:R-:W-:-:S13]  /*0eb0*/  FSETP.GT.AND P0, PT, R3, RZ, PT ;  /* 0x000000ff0300720b */ /* 0x020fda0003f04000 */
[----:B------:R-:W-:Y:S05]  /*0ec0*/  @P0 BRA `(.L_x_53) ;  /* 0x0000000000100947 */ /* 0x000fea0003800000 */
.L_x_52:
[----:B------:R-:W5:Y:S02]  /*0ed0*/  LDS R3, [R2] ;  /* 0x0000000002037984 */ /* 0x000f640000000800 */
[----:B-----5:R-:W-:-:S13]  /*0ee0*/  FSETP.NEU.AND P0, PT, R3, -1, PT ;  /* 0xbf8000000300780b */ /* 0x020fda0003f0d000 */
[----:B------:R-:W-:Y:S05]  /*0ef0*/  @P0 BREAK.RELIABLE B2 ;  /* 0x0000000000020942 */ /* 0x000fea0003800100 */
[----:B------:R-:W-:Y:S05]  /*0f00*/  @P0 BRA `(.L_x_30) ;  /* 0x0000000000140947 */ /* 0x000fea0003800000 */
.L_x_53:
[----:B------:R-:W-:Y:S05]  /*0f10*/  BSYNC.RELIABLE B2 ;  /* 0x0000000000027941 */ /* 0x000fea0003800100 */
.L_x_51:
[----:B------:R-:W5:Y:S04]  /*0f20*/  LDS R3, [R2+0x4] ;  /* 0x0000040002037984 */ /* 0x000f680000000800 */
[----:B-----5:R-:W-:Y:S04]  /*0f30*/  STS [R2], R3 ;  /* 0x0000000302007388 */ /* 0x020fe80000000800 */
[----:B0-----:R-:W0:Y:S04]  /*0f40*/  LDS R5, [R0+0x4] ;  /* 0x0000040000057984 */ /* 0x001e280000000800 */
[----:B0-----:R0:W-:Y:S02]  /*0f50*/  STS [R0], R5 ;  /* 0x0000000500007388 */ /* 0x0011e40000000800 */
.L_x_30:
[----:B------:R-:W-:Y:S05]  /*0f60*/  BSYNC.RECONVERGENT B0 ;  /* 0x0000000000007941 */ /* 0x000fea0003800200 */
.L_x_29:
[----:B0-----:R-:W0:Y:S01]  /*0f70*/  LDS R5, [UR7+0x200] ;  /* 0x00020007ff057984 */ /* 0x001e220008000800 */
[----:B------:R-:W-:Y:S01]  /*0f80*/  ISETP.NE.AND P0, PT, R40, RZ, PT ;  /* 0x000000ff2800720c */ /* 0x000fe20003f05270 */
[----:B------:R-:W-:Y:S02]  /*0f90*/  IMAD.U32 R2, RZ, RZ, UR4 ;  /* 0x00000004ff027e24 */ /* 0x000fe4000f8e00ff */
[----:B------:R-:W-:-:S10]  /*0fa0*/  IMAD.U32 R3, RZ, RZ, UR5 ;  /* 0x00000005ff037e24 */ /* 0x000fd4000f8e00ff */
[----:B0-----:R0:W-:Y:S02]  /*0fb0*/  @!P0 STG.E desc[UR18][R2.64], R5 ;  /* 0x0000000502008986 */ /* 0x0011e4000c101912 */
.L_x_28:
[----:B------:R-:W-:Y:S05]  /*0fc0*/  BSYNC.RECONVERGENT B1 ;  /* 0x0000000000017941 */ /* 0x000fea0003800200 */
.L_x_27:
[----:B------:R-:W-:Y:S05]  /*0fd0*/  WARPSYNC.ALL ;  /* 0x0000000000007948 */ /* 0x000fea0003800000 */
[----:B------:R-:W-:Y:S01]  /*0fe0*/  BAR.SYNC.DEFER_BLOCKING 0x0 ;  /* 0x0000000000007b1d */ /* 0x000fe20000010000 */
[----:B------:R-:W-:-:S05]  /*0ff0*/  PLOP3.LUT P0, PT, PT, PT, PT, 0x80, 0x8 ;  /* 0x000000000008781c */ /* 0x000fca0003f0f070 */
[----:B------:R-:W-:Y:S01]  /*1000*/  STS [UR7+0x800], RZ ;  /* 0x000800ffff007988 */ /* 0x000fe20008000807 */
[----:B------:R-:W-:Y:S07]  /*1010*/  BRA `(.L_x_54) ;  /* 0x00000024006c7947 */ /* 0x000fee0003800000 */
.L_x_1:
        /* <DEDUP_REMOVED lines=13> */
[----:B------:R-:W-:Y:S01]  /*10f0*/  UIADD3 UR8, UPT, UPT, UR9, 0x600, URZ ;  /* 0x0000060009087890 */ /* 0x000fe2000fffe0ff */
[----:B------:R-:W-:Y:S01]  /*1100*/  BSSY.RECONVERGENT B0, `(.L_x_55) ;  /* 0x0000049000007945 */ /* 0x000fe20003800200 */
        /* <DEDUP_REMOVED lines=10> */
[----:B0-----:R-:W-:Y:S01]  /*11b0*/  LOP3.LUT R2, R40, 0x3e0, RZ, 0xc0, !PT ;  /* 0x000003e028027812 */ /* 0x001fe200078ec0ff */
[----:B------:R-:W-:Y:S01]  /*11c0*/  BSSY.RECONVERGENT B1, `(.L_x_57) ;  /* 0x000000e000017945 */ /* 0x000fe20003800200 */
[----:B------:R-:W-:-:S03]  /*11d0*/  IMAD R0, R13, 0x4, R0 ;  /* 0x000000040d007824 */ /* 0x000fc600078e0200 */
[----:B------:R-:W-:-:S05]  /*11e0*/  IMAD.IADD R2, R2, 0x1, R13 ;  /* 0x0000000102027824 */ /* 0x000fca00078e020d */
[----:B------:R-:W-:-:S05]  /*11f0*/  LEA R2, R2, UR7, 0x2 ;  /* 0x0000000702027c11 */ /* 0x000fca000f8e10ff */
[----:B------:R-:W-:Y:S04]  /*1200*/  LDS R4, [R2+0x40] ;  /* 0x0000400002047984 */ /* 0x000fe80000000800 */
[----:B------:R-:W0:Y:S02]  /*1210*/  LDS R7, [R2] ;  /* 0x0000000002077984 */ /* 0x000e240000000800 */
[----:B0-----:R-:W-:-:S13]  /*1220*/  FSETP.GT.AND P1, PT, R4, R7, PT ;  /* 0x000000070400720b */ /* 0x001fda0003f24000 */
[----:B------:R-:W-:Y:S05]  /*1230*/  @!P1 BRA `(.L_x_58) ;  /* 0x0000000000189947 */ /* 0x000fea0003800000 */
[----:B------:R-:W0:Y:S02]  /*1240*/  LDS R4, [R2+0x40] ;  /* 0x0000400002047984 */ /* 0x000e240000000800 */
[----:B0-----:R-:W-:-:S13]  /*1250*/  FSETP.GT.AND P1, PT, R4, RZ, PT ;  /* 0x000000ff0400720b */ /* 0x001fda0003f24000 */
[----:B------:R-:W0:Y:S04]  /*1260*/  @P1 LDS R7, [R2+0x40] ;  /* 0x0000400002071984 */ /* 0x000e280000000800 */
[----:B0-----:R-:W-:Y:S04]  /*1270*/  @P1 STS [R2], R7 ;  /* 0x0000000702001388 */ /* 0x001fe80000000800 */
[----:B------:R-:W0:Y:S04]  /*1280*/  @P1 LDS R9, [R0+0x40] ;  /* 0x0000400000091984 */ /* 0x000e280000000800 */
[----:B0-----:R0:W-:Y:S02]  /*1290*/  @P1 STS [R0], R9 ;  /* 0x0000000900001388 */ /* 0x0011e40000000800 */
.L_x_58:
[----:B------:R-:W-:Y:S05]  /*12a0*/  BSYNC.RECONVERGENT B1 ;  /* 0x0000000000017941 */ /* 0x000fea0003800200 */
.L_x_57:
[----:B------:R-:W-:Y:S01]  /*12b0*/  LDS R4, [R2+0x20] ;  /* 0x0000200002047984 */ /* 0x000fe20000000800 */
[----:B------:R-:W-:Y:S03]  /*12c0*/  BSSY.RECONVERGENT B1, `(.L_x_59) ;  /* 0x000000a000017945 */ /* 0x000fe60003800200 */
[----:B------:R-:W1:Y:S02]  /*12d0*/  LDS R7, [R2] ;  /* 0x0000000002077984 */ /* 0x000e640000000800 */
[----:B-1----:R-:W-:-:S13]  /*12e0*/  FSETP.GT.AND P1, PT, R4, R7, PT ;  /* 0x000000070400720b */ /* 0x002fda0003f24000 */
[----:B------:R-:W-:Y:S05]  /*12f0*/  @!P1 BRA `(.L_x_60) ;  /* 0x0000000000189947 */ /* 0x000fea0003800000 */
[----:B------:R-:W1:Y:S02]  /*1300*/  LDS R4, [R2+0x20] ;  /* 0x0000200002047984 */ /* 0x000e640000000800 */
[----:B-1----:R-:W-:-:S13]  /*1310*/  FSETP.GT.AND P1, PT, R4, RZ, PT ;  /* 0x000000ff0400720b */ /* 0x002fda0003f24000 */
[----:B------:R-:W1:Y:S04]  /*1320*/  @P1 LDS R7, [R2+0x20] ;  /* 0x0000200002071984 */ /* 0x000e680000000800 */
[----:B-1----:R-:W-:Y:S04]  /*1330*/  @P1 STS [R2], R7 ;  /* 0x0000000702001388 */ /* 0x002fe80000000800 */
[----:B0-----:R-:W0:Y:S04]  /*1340*/  @P1 LDS R9, [R0+0x20] ;  /* 0x0000200000091984 */ /* 0x001e280000000800 */
[----:B0-----:R1:W-:Y:S02]  /*1350*/  @P1 STS [R0], R9 ;  /* 0x0000000900001388 */ /* 0x0013e40000000800 */
.L_x_60:
[----:B------:R-:W-:Y:S05]  /*1360*/  BSYNC.RECONVERGENT B1 ;  /* 0x0000000000017941 */ /* 0x000fea0003800200 */
.L_x_59:
[----:B------:R-:W-:Y:S01]  /*1370*/  LDS R4, [R2+0x10] ;  /* 0x0000100002047984 */ /* 0x000fe20000000800 */
[----:B------:R-:W-:Y:S03]  /*1380*/  BSSY.RECONVERGENT B1, `(.L_x_61) ;  /* 0x000000a000017945 */ /* 0x000fe60003800200 */
[----:B------:R-:W2:Y:S02]  /*1390*/  LDS R7, [R2] ;  /* 0x0000000002077984 */ /* 0x000ea40000000800 */
[----:B--2---:R-:W-:-:S13]  /*13a0*/  FSETP.GT.AND P1, PT, R4, R7, PT ;  /* 0x000000070400720b */ /* 0x004fda0003f24000 */
[----:B------:R-:W-:Y:S05]  /*13b0*/  @!P1 BRA `(.L_x_62) ;  /* 0x0000000000189947 */ /* 0x000fea0003800000 */
[----:B------:R-:W2:Y:S02]  /*13c0*/  LDS R4, [R2+0x10] ;  /* 0x0000100002047984 */ /* 0x000ea40000000800 */
[----:B--2---:R-:W-:-:S13]  /*13d0*/  FSETP.GT.AND P1, PT, R4, RZ, PT ;  /* 0x000000ff0400720b */ /* 0x004fda0003f24000 */
[----:B------:R-:W2:Y:S04]  /*13e0*/  @P1 LDS R7, [R2+0x10] ;  /* 0x0000100002071984 */ /* 0x000ea80000000800 */
[----:B--2---:R-:W-:Y:S04]  /*13f0*/  @P1 STS [R2], R7 ;  /* 0x0000000702001388 */ /* 0x004fe80000000800 */
[----:B01----:R-:W0:Y:S04]  /*1400*/  @P1 LDS R9, [R0+0x10] ;  /* 0x0000100000091984 */ /* 0x003e280000000800 */
[----:B0-----:R2:W-:Y:S02]  /*1410*/  @P1 STS [R0], R9 ;  /* 0x0000000900001388 */ /* 0x0015e40000000800 */
.L_x_62:
[----:B------:R-:W-:Y:S05]  /*1420*/  BSYNC.RECONVERGENT B1 ;  /* 0x0000000000017941 */ /* 0x000fea0003800200 */
.L_x_61:
[----:B------:R-:W-:Y:S01]  /*1430*/  LDS R4, [R2+0x8] ;  /* 0x0000080002047984 */ /* 0x000fe20000000800 */
[----:B------:R-:W-:Y:S03]  /*1440*/  BSSY.RECONVERGENT B1, `(.L_x_63) ;  /* 0x000000a000017945 */ /* 0x000fe60003800200 */
[----:B------:R-:W3:Y:S02]  /*1450*/  LDS R7, [R2] ;  /* 0x0000000002077984 */ /* 0x000ee40000000800 */
[----:B---3--:R-:W-:-:S13]  /*1460*/  FSETP.GT.AND P1, PT, R4, R7, PT ;  /* 0x000000070400720b */ /* 0x008fda0003f24000 */
[----:B------:R-:W-:Y:S05]  /*1470*/  @!P1 BRA `(.L_x_64) ;  /* 0x0000000000189947 */ /* 0x000fea0003800000 */
[----:B------:R-:W3:Y:S02]  /*1480*/  LDS R4, [R2+0x8] ;  /* 0x0000080002047984 */ /* 0x000ee40000000800 */
[----:B---3--:R-:W-:-:S13]  /*1490*/  FSETP.GT.AND P1, PT, R4, RZ, PT ;  /* 0x000000ff0400720b */ /* 0x008fda0003f24000 */
[----:B------:R-:W3:Y:S04]  /*14a0*/  @P1 LDS R7, [R2+0x8] ;  /* 0x0000080002071984 */ /* 0x000ee80000000800 */
[----:B---3--:R-:W-:Y:S04]  /*14b0*/  @P1 STS [R2], R7 ;  /* 0x0000000702001388 */ /* 0x008fe80000000800 */
[----:B012---:R-:W0:Y:S04]  /*14c0*/  @P1 LDS R9, [R0+0x8] ;  /* 0x0000080000091984 */ /* 0x007e280000000800 */
[----:B0-----:R3:W-:Y:S02]  /*14d0*/  @P1 STS [R0], R9 ;  /* 0x0000000900001388 */ /* 0x0017e40000000800 */
.L_x_64:
[----:B------:R-:W-:Y:S05]  /*14e0*/  BSYNC.RECONVERGENT B1 ;  /* 0x0000000000017941 */ /* 0x000fea0003800200 */
.L_x_63:
[----:B------:R-:W-:Y:S04]  /*14f0*/  LDS R4, [R2+0x4] ;  /* 0x0000040002047984 */ /* 0x000fe80000000800 */
[----:B------:R-:W4:Y:S02]  /*1500*/  LDS R7, [R2] ;  /* 0x0000000002077984 */ /* 0x000f240000000800 */
[----:B----4-:R-:W-:-:S13]  /*1510*/  FSETP.GT.AND P1, PT, R4, R7, PT ;  /* 0x000000070400720b */ /* 0x010fda0003f24000 */
[----:B------:R-:W-:Y:S05]  /*1520*/  @!P1 BRA `(.L_x_56) ;  /* 0x0000000000189947 */ /* 0x000fea0003800000 */
[----:B------:R-:W4:Y:S02]  /*1530*/  LDS R4, [R2+0x4] ;  /* 0x0000040002047984 */ /* 0x000f240000000800 */
[----:B----4-:R-:W-:-:S13]  /*1540*/  FSETP.GT.AND P1, PT, R4, RZ, PT ;  /* 0x000000ff0400720b */ /* 0x010fda0003f24000 */
[----:B------:R-:W4:Y:S04]  /*1550*/  @P1 LDS R7, [R2+0x4] ;  /* 0x0000040002071984 */ /* 0x000f280000000800 */
[----:B----4-:R-:W-:Y:S04]  /*1560*/  @P1 STS [R2], R7 ;  /* 0x0000000702001388 */ /* 0x010fe80000000800 */
[----:B0123--:R-:W0:Y:S04]  /*1570*/  @P1 LDS R9, [R0+0x4] ;  /* 0x0000040000091984 */ /* 0x00fe280000000800 */
[----:B0-----:R4:W-:Y:S02]  /*1580*/  @P1 STS [R0], R9 ;  /* 0x0000000900001388 */ /* 0x0019e40000000800 */
.L_x_56:
[----:B------:R-:W-:Y:S05]  /*1590*/  BSYNC.RECONVERGENT B0 ;  /* 0x0000000000007941 */ /* 0x000fea0003800200 */
.L_x_55:
        /* <DEDUP_REMOVED lines=9> */
[----:B01234-:R-:W-:Y:S02]  /*1630*/  @P1 IMAD.MOV.U32 R0, RZ, RZ, RZ ;  /* 0x000000ffff001224 */ /* 0x01ffe400078e00ff */
[----:B------:R-:W-:Y:S02]  /*1640*/  @!P1 IMAD R5, R40, 0x7c, R5 ;  /* 0x0000007c28059824 */ /* 0x000fe400078e0205 */
[----:B------:R-:W0:Y:S04]  /*1650*/  @!P1 LDS R3, [R3] ;  /* 0x0000000003039984 */ /* 0x000e280000000800 */
[----:B0-----:R-:W-:Y:S04]  /*1660*/  @!P1 STS [R11+UR7], R3 ;  /* 0x000000030b009988 */ /* 0x001fe80008000807 */
[----:B------:R-:W0:Y:S04]  /*1670*/  @!P1 LDS R0, [R5] ;  /* 0x0000000005009984 */ /* 0x000e280000000800 */
[----:B0-----:R0:W-:Y:S01]  /*1680*/  STS [R11+UR8], R0 ;  /* 0x000000000b007988 */ /* 0x0011e20008000808 */
[----:B------:R-:W-:Y:S05]  /*1690*/  @P0 BRA `(.L_x_68) ;  /* 0x0000000000f00947 */ /* 0x000fea0003800000 */
[----:B0-----:R-:W-:Y:S01]  /*16a0*/  LEA R0, R13, UR7, 0x2 ;  /* 0x000000070d007c11 */ /* 0x001fe2000f8e10ff */
[----:B------:R-:W-:Y:S04]  /*16b0*/  BSSY.RECONVERGENT B2, `(.L_x_69) ;  /* 0x000000c000027945 */ /* 0x000fe80003800200 */
[----:B------:R-:W-:Y:S04]  /*16c0*/  LDS R2, [R0+0x40] ;  /* 0x0000400000027984 */ /* 0x000fe80000000800 */
[----:B------:R-:W0:Y:S02]  /*16d0*/  LDS R3, [R0] ;  /* 0x0000000000037984 */ /* 0x000e240000000800 */
[----:B0-----:R-:W-:-:S02]  /*16e0*/  FSETP.GT.AND P0, PT, R2, R3, PT ;  /* 0x000000030200720b */ /* 0x001fc40003f04000 */
[----:B------:R-:W-:-:S11]  /*16f0*/  LEA R2, R13, UR8, 0x2 ;  /* 0x000000080d027c11 */ /* 0x000fd6000f8e10ff */
[----:B------:R-:W-:Y:S05]  /*1700*/  @!P0 BRA `(.L_x_70) ;  /* 0x0000000000188947 */ /* 0x000fea0003800000 */
[----:B------:R-:W0:Y:S02]  /*1710*/  LDS R3, [R0+0x40] ;  /* 0x0000400000037984 */ /* 0x000e240000000800 */
[----:B0-----:R-:W-:-:S13]  /*1720*/  FSETP.GT.AND P0, PT, R3, RZ, PT ;  /* 0x000000ff0300720b */ /* 0x001fda0003f04000 */
[----:B------:R-:W0:Y:S04]  /*1730*/  @P0 LDS R3, [R0+0x40] ;  /* 0x0000400000030984 */ /* 0x000e280000000800 */
[----:B0-----:R-:W-:Y:S04]  /*1740*/  @P0 STS [R0], R3 ;  /* 0x0000000300000388 */ /* 0x001fe80000000800 */
[----:B------:R-:W0:Y:S04]  /*1750*/  @P0 LDS R5, [R2+0x40] ;  /* 0x0000400002050984 */ /* 0x000e280000000800 */
[----:B0-----:R0:W-:Y:S02]  /*1760*/  @P0 STS [R2], R5 ;  /* 0x0000000502000388 */ /* 0x0011e40000000800 */
.L_x_70:
[----:B------:R-:W-:Y:S05]  /*1770*/  BSYNC.RECONVERGENT B2 ;  /* 0x0000000000027941 */ /* 0x000fea0003800200 */
.L_x_69:
        /* <DEDUP_REMOVED lines=11> */
.L_x_72:
[----:B------:R-:W-:Y:S05]  /*1830*/  BSYNC.RECONVERGENT B2 ;  /* 0x0000000000027941 */ /* 0x000fea0003800200 */
.L_x_71:
        /* <DEDUP_REMOVED lines=11> */
.L_x_74:
[----:B------:R-:W-:Y:S05]  /*18f0*/  BSYNC.RECONVERGENT B2 ;  /* 0x0000000000027941 */ /* 0x000fea0003800200 */
.L_x_73:
        /* <DEDUP_REMOVED lines=11> */
.L_x_76:
[----:B------:R-:W-:Y:S05]  /*19b0*/  BSYNC.RECONVERGENT B2 ;  /* 0x0000000000027941 */ /* 0x000fea0003800200 */
.L_x_75:
        /* <DEDUP_REMOVED lines=10> */
.L_x_68:
[----:B------:R-:W-:Y:S05]  /*1a60*/  BSYNC.RECONVERGENT B1 ;  /* 0x0000000000017941 */ /* 0x000fea0003800200 */
.L_x_67:
[----:B------:R-:W-:Y:S01]  /*1a70*/  ULEA UR12, UR11, UR9, 0x18 ;  /* 0x000000090b0c7291 */ /* 0x000fe2000f8ec0ff */
[----:B------:R-:W-:Y:S01]  /*1a80*/  ISETP.NE.AND P0, PT, R40, RZ, PT ;  /* 0x000000ff2800720c */ /* 0x000fe20003f05270 */
[----:B01234-:R-:W-:Y:S02]  /*1a90*/  IMAD.U32 R2, RZ, RZ, UR4 ;  /* 0x00000004ff027e24 */ /* 0x01ffe4000f8e00ff */
[----:B------:R-:W-:-:S05]  /*1aa0*/  IMAD.U32 R3, RZ, RZ, UR5 ;  /* 0x00000005ff037e24 */ /* 0x000fca000f8e00ff */
[----:B------:R-:W0:Y:S05]  /*1ab0*/  LDS R5, [UR12+0x600] ;  /* 0x0006000cff057984 */ /* 0x000e2a0008000800 */
[----:B0-----:R0:W-:Y:S02]  /*1ac0*/  @!P0 STG.E desc[UR18][R2.64], R5 ;  /* 0x0000000502008986 */ /* 0x0011e4000c101912 */
.L_x_66:
[----:B------:R-:W-:Y:S05]  /*1ad0*/  BSYNC.RECONVERGENT B0 ;  /* 0x0000000000007941 */ /* 0x000fea0003800200 */
.L_x_65:
[----:B------:R-:W-:Y:S01]  /*1ae0*/  BAR.SYNC.DEFER_BLOCKING 0x0 ;  /* 0x0000000000007b1d */ /* 0x000fe20000010000 */
[----:B------:R-:W-:Y:S01]  /*1af0*/  ULEA UR9, UR11, UR9, 0x18 ;  /* 0x000000090b097291 */ /* 0x000fe2000f8ec0ff */
[----:B------:R-:W-:-:S08]  /*1b00*/  PLOP3.LUT P0, PT, PT, PT, PT, 0x80, 0x8 ;  /* 0x000000000008781c */ /* 0x000fd00003f0f070 */
[----:B------:R-:W-:Y:S01]  /*1b10*/  STS [UR9+0x800], RZ ;  /* 0x000800ffff007988 */ /* 0x000fe20008000809 */
[----:B------:R-:W-:Y:S05]  /*1b20*/  BRA `(.L_x_54) ;  /* 0x0000001800a87947 */ /* 0x000fea0003800000 */
.L_x_0:
[----:B------:R-:W-:-:S09]  /*1b30*/  UISETP.NE.AND UP0, UPT, UR7, 0x2, UPT ;  /* 0x000000020700788c */ /* 0x000fd2000bf05270 */
        /* <DEDUP_REMOVED lines=8> */
[----:B------:R-:W2:Y:S01]  /*1bc0*/  LDG.E R4, desc[UR18][R4.64] ;  /* 0x0000001204047981 */ /* 0x000ea2000c1e1900 */
[----:B------:R-:W0:Y:S01]  /*1bd0*/  S2UR UR8, SR_CgaCtaId ;  /* 0x00000000000879c3 */ /* 0x000e220000008800 */
[----:B------:R-:W-:Y:S01]  /*1be0*/  UMOV UR7, 0x400 ;  /* 0x0000040000077882 */ /* 0x000fe20000000000 */
[C---:B------:R-:W-:Y:S01]  /*1bf0*/  IMAD.SHL.U32 R3, R40.reuse, 0x4, RZ ;  /* 0x0000000428037824 */ /* 0x040fe200078e00ff */
[----:B------:R-:W-:Y:S01]  /*1c00*/  UIADD3 UR9, UPT, UPT, UR7, 0x200, URZ ;  /* 0x0000020007097890 */ /* 0x000fe2000fffe0ff */
[----:B------:R-:W-:Y:S01]  /*1c10*/  LOP3.LUT R0, R40, 0x1f, RZ, 0xc0, !PT ;  /* 0x0000001f28007812 */ /* 0x000fe200078ec0ff */
[----:B------:R-:W-:Y:S02]  /*1c20*/  BSSY.RECONVERGENT B0, `(.L_x_78) ;  /* 0x000006c000007945 */ /* 0x000fe40003800200 */
[----:B------:R-:W-:Y:S02]  /*1c30*/  LOP3.LUT R6, R3, 0xf80, RZ, 0xc0, !PT ;  /* 0x00000f8003067812 */ /* 0x000fe400078ec0ff */
[----:B------:R-:W-:Y:S01]  /*1c40*/  ISETP.GT.U32.AND P0, PT, R0, 0xf, PT ;  /* 0x0000000f0000780c */ /* 0x000fe20003f04070 */
[----:B0-----:R-:W-:-:S02]  /*1c50*/  ULEA UR7, UR8, UR7, 0x18 ;  /* 0x0000000708077291 */ /* 0x001fc4000f8ec0ff */
[----:B------:R-:W-:-:S04]  /*1c60*/  ULEA UR9, UR8, UR9, 0x18 ;  /* 0x0000000908097291 */ /* 0x000fc8000f8ec0ff */
[C---:B------:R-:W-:Y:S02]  /*1c70*/  VIADD R7, R3.reuse, UR7 ;  /* 0x0000000703077c36 */ /* 0x040fe40008000000 */
        /* <DEDUP_REMOVED lines=11> */
[----:B------:R-:W-:Y:S04]  /*1d30*/  LDS R2, [R13+0x40] ;  /* 0x000040000d027984 */ /* 0x000fe80000000800 */
[----:B------:R-:W1:Y:S02]  /*1d40*/  LDS R5, [R13] ;  /* 0x000000000d057984 */ /* 0x000e640000000800 */
[----:B-1----:R-:W-:-:S13]  /*1d50*/  FSETP.GEU.AND P1, PT, R2, R5, PT ;  /* 0x000000050200720b */ /* 0x002fda0003f2e000 */
[----:B------:R-:W-:Y:S05]  /*1d60*/  @P1 BRA `(.L_x_82) ;  /* 0x00000000000c1947 */ /* 0x000fea0003800000 */
[----:B------:R-:W1:Y:S02]  /*1d70*/  LDS R2, [R13+0x40] ;  /* 0x000040000d027984 */ /* 0x000e640000000800 */
[----:B-1----:R-:W-:-:S13]  /*1d80*/  FSETP.GT.AND P1, PT, R2, RZ, PT ;  /* 0x000000ff0200720b */ /* 0x002fda0003f24000 */
[----:B------:R-:W-:Y:S05]  /*1d90*/  @P1 BRA `(.L_x_83) ;  /* 0x0000000000101947 */ /* 0x000fea0003800000 */
.L_x_82:
[----:B------:R-:W1:Y:S02]  /*1da0*/  LDS R2, [R13] ;  /* 0x000000000d027984 */ /* 0x000e640000000800 */
[----:B-1----:R-:W-:-:S13]  /*1db0*/  FSETP.NEU.AND P1, PT, R2, -1, PT ;  /* 0xbf8000000200780b */ /* 0x002fda0003f2d000 */
[----:B------:R-:W-:Y:S05]  /*1dc0*/  @P1 BREAK.RELIABLE B2 ;  /* 0x0000000000021942 */ /* 0x000fea0003800100 */
[----:B------:R-:W-:Y:S05]  /*1dd0*/  @P1 BRA `(.L_x_84) ;  /* 0x0000000000141947 */ /* 0x000fea0003800000 */
.L_x_83:
[----:B------:R-:W-:Y:S05]  /*1de0*/  BSYNC.RELIABLE B2 ;  /* 0x0000000000027941 */ /* 0x000fea0003800100 */
.L_x_81:
[----:B------:R-:W1:Y:S04]  /*1df0*/  LDS R2, [R13+0x40] ;  /* 0x000040000d027984 */ /* 0x000e680000000800 */
[----:B-1----:R-:W-:Y:S04]  /*1e00*/  STS [R13], R2 ;  /* 0x000000020d007388 */ /* 0x002fe80000000800 */
[----:B0-----:R-:W0:Y:S04]  /*1e10*/  LDS R4, [R11+0x40] ;  /* 0x000040000b047984 */ /* 0x001e280000000800 */
[----:B0-----:R1:W-:Y:S02]  /*1e20*/  STS [R11], R4 ;  /* 0x000000040b007388 */ /* 0x0013e40000000800 */
.L_x_84:
[----:B------:R-:W-:Y:S05]  /*1e30*/  BSYNC.RECONVERGENT B1 ;  /* 0x0000000000017941 */ /* 0x000fea0003800200 */
.L_x_80:
        /* <DEDUP_REMOVED lines=9> */
.L_x_87:
[----:B------:R-:W2:Y:S02]  /*1ed0*/  LDS R2, [R13] ;  /* 0x000000000d027984 */ /* 0x000ea40000000800 */
[----:B--2---:R-:W-:-:S13]  /*1ee0*/  FSETP.NEU.AND P1, PT, R2, -1, PT ;  /* 0xbf8000000200780b */ /* 0x004fda0003f2d000 */
[----:B------:R-:W-:Y:S05]  /*1ef0*/  @P1 BREAK.RELIABLE B2 ;  /* 0x0000000000021942 */ /* 0x000fea0003800100 */
[----:B------:R-:W-:Y:S05]  /*1f00*/  @P1 BRA `(.L_x_89) ;  /* 0x0000000000141947 */ /* 0x000fea0003800000 */
.L_x_88:
[----:B------:R-:W-:Y:S05]  /*1f10*/  BSYNC.RELIABLE B2 ;  /* 0x0000000000027941 */ /* 0x000fea0003800100 */
.L_x_86:
[----:B------:R-:W2:Y:S04]  /*1f20*/  LDS R2, [R13+0x20] ;  /* 0x000020000d027984 */ /* 0x000ea80000000800 */
[----:B--2---:R-:W-:Y:S04]  /*1f30*/  STS [R13], R2 ;  /* 0x000000020d007388 */ /* 0x004fe80000000800 */
[----:B01----:R-:W0:Y:S04]  /*1f40*/  LDS R4, [R11+0x20] ;  /* 0x000020000b047984 */ /* 0x003e280000000800 */
[----:B0-----:R2:W-:Y:S02]  /*1f50*/  STS [R11], R4 ;  /* 0x000000040b007388 */ /* 0x0015e40000000800 */
.L_x_89:
[----:B------:R-:W-:Y:S05]  /*1f60*/  BSYNC.RECONVERGENT B1 ;  /* 0x0000000000017941 */ /* 0x000fea0003800200 */
.L_x_85:
        /* <DEDUP_REMOVED lines=9> */
.L_x_92:
[----:B------:R-:W3:Y:S02]  /*2000*/  LDS R2, [R13] ;  /* 0x000000000d027984 */ /* 0x000ee40000000800 */
[----:B---3--:R-:W-:-:S13]  /*2010*/  FSETP.NEU.AND P1, PT, R2, -1, PT ;  /* 0xbf8000000200780b */ /* 0x008fda0003f2d000 */
[----:B------:R-:W-:Y:S05]  /*2020*/  @P1 BREAK.RELIABLE B2 ;  /* 0x0000000000021942 */ /* 0x000fea0003800100 */
[----:B------:R-:W-:Y:S05]  /*2030*/  @P1 BRA `(.L_x_94) ;  /* 0x0000000000141947 */ /* 0x000fea0003800000 */
.L_x_93:
[----:B------:R-:W-:Y:S05]  /*2040*/  BSYNC.RELIABLE B2 ;  /* 0x0000000000027941 */ /* 0x000fea0003800100 */
.L_x_91:
[----:B------:R-:W3:Y:S04]  /*2050*/  LDS R2, [R13+0x10] ;  /* 0x000010000d027984 */ /* 0x000ee80000000800 */
[----:B---3--:R-:W-:Y:S04]  /*2060*/  STS [R13], R2 ;  /* 0x000000020d007388 */ /* 0x008fe80000000800 */
[----:B012---:R-:W0:Y:S04]  /*2070*/  LDS R4, [R11+0x10] ;  /* 0x000010000b047984 */ /* 0x007e280000000800 */
[----:B0-----:R3:W-:Y:S02]  /*2080*/  STS [R11], R4 ;  /* 0x000000040b007388 */ /* 0x0017e40000000800 */
.L_x_94:
[----:B------:R-:W-:Y:S05]  /*2090*/  BSYNC.RECONVERGENT B1 ;  /* 0x0000000000017941 */ /* 0x000fea0003800200 */
.L_x_90:
[----:B------:R-:W-:Y:S01]  /*20a0*/  LDS R2, [R13+0x8] ;  /* 0x000008000d027984 */ /* 0x000fe20000000800 */
[----:B------:R-:W-:Y:S04]  /*20b0*/  BSSY.RECONVERGENT B1, `(.L_x_95) ;  /* 0x0000011000017945 */ /* 0x000fe80003800200 */
[----:B------:R-:W-:Y:S01]  /*20c0*/  BSSY.RELIABLE B2, `(.L_x_96) ;  /* 0x000000b000027945 */ /* 0x000fe20003800100 */
[----:B------:R-:W4:Y:S02]  /*20d0*/  LDS R5, [R13] ;  /* 0x000000000d057984 */ /* 0x000f240000000800 */
[----:B----4-:R-:W-:-:S13]  /*20e0*/  FSETP.GEU.AND P1, PT, R2, R5, PT ;  /* 0x000000050200720b */ /* 0x010fda0003f2e000 */
[----:B------:R-:W-:Y:S05]  /*20f0*/  @P1 BRA `(.L_x_97) ;  /* 0x00000000000c1947 */ /* 0x000fea0003800000 */
[----:B------:R-:W4:Y:S02]  /*2100*/  LDS R2, [R13+0x8] ;  /* 0x000008000d027984 */ /* 0x000f240000000800 */
[----:B----4-:R-:W-:-:S13]  /*2110*/  FSETP.GT.AND P1, PT, R2, RZ, PT ;  /* 0x000000ff0200720b */ /* 0x010fda0003f24000 */
[----:B------:R-:W-:Y:S05]  /*2120*/  @P1 BRA `(.L_x_98) ;  /* 0x0000000000101947 */ /* 0x000fea0003800000 */
.L_x_97:
[----:B------:R-:W4:Y:S02]  /*2130*/  LDS R2, [R13] ;  /* 0x000000000d027984 */ /* 0x000f240000000800 */
[----:B----4-:R-:W-:-:S13]  /*2140*/  FSETP.NEU.AND P1, PT, R2, -1, PT ;  /* 0xbf8000000200780b */ /* 0x010fda0003f2d000 */
[----:B------:R-:W-:Y:S05]  /*2150*/  @P1 BREAK.RELIABLE B2 ;  /* 0x0000000000021942 */ /* 0x000fea0003800100 */
[----:B------:R-:W-:Y:S05]  /*2160*/  @P1 BRA `(.L_x_99) ;  /* 0x0000000000141947 */ /* 0x000fea0003800000 */
.L_x_98:
[----:B------:R-:W-:Y:S05]  /*2170*/  BSYNC.RELIABLE B2 ;  /* 0x0000000000027941 */ /* 0x000fea0003800100 */
.L_x_96:
[----:B------:R-:W4:Y:S04]  /*2180*/  LDS R2, [R13+0x8] ;  /* 0x000008000d027984 */ /* 0x000f280000000800 */
[----:B----4-:R-:W-:Y:S04]  /*2190*/  STS [R13], R2 ;  /* 0x000000020d007388 */ /* 0x010fe80000000800 */
[----:B0123--:R-:W0:Y:S04]  /*21a0*/  LDS R4, [R11+0x8] ;  /* 0x000008000b047984 */ /* 0x00fe280000000800 */
[----:B0-----:R4:W-:Y:S02]  /*21b0*/  STS [R11], R4 ;  /* 0x000000040b007388 */ /* 0x0019e40000000800 */
.L_x_99:
[----:B------:R-:W-:Y:S05]  /*21c0*/  BSYNC.RECONVERGENT B1 ;  /* 0x0000000000017941 */ /* 0x000fea0003800200 */
.L_x_95:
        /* <DEDUP_REMOVED lines=8> */
.L_x_101:
[----:B------:R-:W5:Y:S02]  /*2250*/  LDS R2, [R13] ;  /* 0x000000000d027984 */ /* 0x000f640000000800 */
[----:B-----5:R-:W-:-:S13]  /*2260*/  FSETP.NEU.AND P1, PT, R2, -1, PT ;  /* 0xbf8000000200780b */ /* 0x020fda0003f2d000 */
[----:B------:R-:W-:Y:S05]  /*2270*/  @P1 BREAK.RELIABLE B1 ;  /* 0x0000000000011942 */ /* 0x000fea0003800100 */
[----:B------:R-:W-:Y:S05]  /*2280*/  @P1 BRA `(.L_x_79) ;  /* 0x0000000000141947 */ /* 0x000fea0003800000 */
.L_x_102:
[----:B------:R-:W-:Y:S05]  /*2290*/  BSYNC.RELIABLE B1 ;  /* 0x0000000000017941 */ /* 0x000fea0003800100 */
.L_x_100:
[----:B------:R-:W5:Y:S04]  /*22a0*/  LDS R2, [R13+0x4] ;  /* 0x000004000d027984 */ /* 0x000f680000000800 */
[----:B-----5:R-:W-:Y:S04]  /*22b0*/  STS [R13], R2 ;  /* 0x000000020d007388 */ /* 0x020fe80000000800 */
[----:B01234-:R-:W0:Y:S04]  /*22c0*/  LDS R4, [R11+0x4] ;  /* 0x000004000b047984 */ /* 0x01fe280000000800 */
[----:B0-----:R0:W-:Y:S02]  /*22d0*/  STS [R11], R4 ;  /* 0x000000040b007388 */ /* 0x0011e40000000800 */
.L_x_79:
[----:B------:R-:W-:Y:S05]  /*22e0*/  BSYNC.RECONVERGENT B0 ;  /* 0x0000000000007941 */ /* 0x000fea0003800200 */
.L_x_78:
        /* <DEDUP_REMOVED lines=8> */
[C---:B01234-:R-:W-:Y:S01]  /*2370*/  @!P1 IMAD R4, R40.reuse, 0x7c, R7 ;  /* 0x0000007c28049824 */ /* 0x05ffe200078e0207 */
[----:B------:R-:W-:Y:S01]  /*2380*/  @P1 STS [R3+UR7], RZ ;  /* 0x000000ff03001988 */ /* 0x000fe20008000807 */
[----:B------:R-:W-:Y:S02]  /*2390*/  @P1 IMAD.MOV.U32 R2, RZ, RZ, RZ ;  /* 0x000000ffff021224 */ /* 0x000fe400078e00ff */
[----:B------:R-:W-:Y:S02]  /*23a0*/  @!P1 IMAD R9, R40, 0x7c, R9 ;  /* 0x0000007c28099824 */ /* 0x000fe400078e0209 */
[----:B------:R-:W0:Y:S04]  /*23b0*/  @!P1 LDS R4, [R4] ;  /* 0x0000000004049984 */ /* 0x000e280000000800 */
[----:B0-----:R-:W-:Y:S04]  /*23c0*/  @!P1 STS [R3+UR7], R4 ;  /* 0x0000000403009988 */ /* 0x001fe80008000807 */
[----:B------:R-:W0:Y:S04]  /*23d0*/  @!P1 LDS R2, [R9] ;  /* 0x0000000009029984 */ /* 0x000e280000000800 */
[----:B0-----:R0:W-:Y:S01]  /*23e0*/  STS [R3+UR9], R2 ;  /* 0x0000000203007988 */ /* 0x0011e20008000809 */
[----:B------:R-:W-:Y:S05]  /*23f0*/  @P0 BRA `(.L_x_106) ;  /* 0x00000004007c0947 */ /* 0x000fea0003800000 */
[C---:B------:R-:W-:Y:S01]  /*2400*/  LEA R5, R0.reuse, UR7, 0x2 ;  /* 0x0000000700057c11 */ /* 0x040fe2000f8e10ff */
[----:B------:R-:W-:Y:S04]  /*2410*/  BSSY.RECONVERGENT B2, `(.L_x_107) ;  /* 0x0000013000027945 */ /* 0x000fe80003800200 */
[----:B------:R-:W-:Y:S01]  /*2420*/  BSSY.RELIABLE B3, `(.L_x_108) ;  /* 0x000000d000037945 */ /* 0x000fe20003800100 */
[----:B------:R-:W-:Y:S01]  /*2430*/  LEA R7, R0, UR9, 0x2 ;  /* 0x0000000900077c11 */ /* 0x000fe2000f8e10ff */
[----:B0-----:R-:W-:Y:S04]  /*2440*/  LDS R2, [R5+0x40] ;  /* 0x0000400005027984 */ /* 0x001fe80000000800 */
[----:B------:R-:W0:Y:S02]  /*2450*/  LDS R3, [R5] ;  /* 0x0000000005037984 */ /* 0x000e240000000800 */
[----:B0-----:R-:W-:-:S13]  /*2460*/  FSETP.GEU.AND P0, PT, R2, R3, PT ;  /* 0x000000030200720b */ /* 0x001fda0003f0e000 */
[----:B------:R-:W-:Y:S05]  /*2470*/  @P0 BRA `(.L_x_109) ;  /* 0x00000000000c0947 */ /* 0x000fea0003800000 */
[----:B------:R-:W0:Y:S02]  /*2480*/  LDS R0, [R5+0x40] ;  /* 0x0000400005007984 */ /* 0x000e240000000800 */
[----:B0-----:R-:W-:-:S13]  /*2490*/  FSETP.GT.AND P0, PT, R0, RZ, PT ;  /* 0x000000ff0000720b */ /* 0x001fda0003f04000 */
[----:B------:R-:W-:Y:S05]  /*24a0*/  @P0 BRA `(.L_x_110) ;  /* 0x0000000000100947 */ /* 0x000fea0003800000 */
.L_x_109:
[----:B------:R-:W0:Y:S02]  /*24b0*/  LDS R0, [R5] ;  /* 0x0000000005007984 */ /* 0x000e240000000800 */
[----:B0-----:R-:W-:-:S13]  /*24c0*/  FSETP.NEU.AND P0, PT, R0, -1, PT ;  /* 0xbf8000000000780b */ /* 0x001fda0003f0d000 */
[----:B------:R-:W-:Y:S05]  /*24d0*/  @P0 BREAK.RELIABLE B3 ;  /* 0x0000000000030942 */ /* 0x000fea0003800100 */
[----:B------:R-:W-:Y:S05]  /*24e0*/  @P0 BRA `(.L_x_111) ;  /* 0x0000000000140947 */ /* 0x000fea0003800000 */
.L_x_110:
[----:B------:R-:W-:Y:S05]  /*24f0*/  BSYNC.RELIABLE B3 ;  /* 0x0000000000037941 */ /* 0x000fea0003800100 */
.L_x_108:
[----:B------:R-:W0:Y:S04]  /*2500*/  LDS R0, [R5+0x40] ;  /* 0x0000400005007984 */ /* 0x000e280000000800 */
[----:B0-----:R-:W-:Y:S04]  /*2510*/  STS [R5], R0 ;  /* 0x0000000005007388 */ /* 0x001fe80000000800 */
[----:B------:R-:W0:Y:S04]  /*2520*/  LDS R2, [R7+0x40] ;  /* 0x0000400007027984 */ /* 0x000e280000000800 */
[----:B0-----:R0:W-:Y:S02]  /*2530*/  STS [R7], R2 ;  /* 0x0000000207007388 */ /* 0x0011e40000000800 */
.L_x_111:
[----:B------:R-:W-:Y:S05]  /*2540*/  BSYNC.RECONVERGENT B2 ;  /* 0x0000000000027941 */ /* 0x000fea0003800200 */
.L_x_107:
        /* <DEDUP_REMOVED lines=9> */
.L_x_114:
[----:B------:R-:W1:Y:S02]  /*25e0*/  LDS R0, [R5] ;  /* 0x0000000005007984 */ /* 0x000e640000000800 */
[----:B-1----:R-:W-:-:S13]  /*25f0*/  FSETP.NEU.AND P0, PT, R0, -1, PT ;  /* 0xbf8000000000780b */ /* 0x002fda0003f0d000 */
[----:B------:R-:W-:Y:S05]  /*2600*/  @P0 BREAK.RELIABLE B3 ;  /* 0x0000000000030942 */ /* 0x000fea0003800100 */
[----:B------:R-:W-:Y:S05]  /*2610*/  @P0 BRA `(.L_x_116) ;  /* 0x0000000000140947 */ /* 0x000fea0003800000 */
.L_x_115:
[----:B------:R-:W-:Y:S05]  /*2620*/  BSYNC.RELIABLE B3 ;  /* 0x0000000000037941 */ /* 0x000fea0003800100 */
.L_x_113:
[----:B------:R-:W1:Y:S04]  /*2630*/  LDS R0, [R5+0x20] ;  /* 0x0000200005007984 */ /* 0x000e680000000800 */
[----:B-1----:R-:W-:Y:S04]  /*2640*/  STS [R5], R0 ;  /* 0x0000000005007388 */ /* 0x002fe80000000800 */
[----:B0-----:R-:W0:Y:S04]  /*2650*/  LDS R2, [R7+0x20] ;  /* 0x0000200007027984 */ /* 0x001e280000000800 */
[----:B0-----:R1:W-:Y:S02]  /*2660*/  STS [R7], R2 ;  /* 0x0000000207007388 */ /* 0x0013e40000000800 */
.L_x_116:
[----:B------:R-:W-:Y:S05]  /*2670*/  BSYNC.RECONVERGENT B2 ;  /* 0x0000000000027941 */ /* 0x000fea0003800200 */
.L_x_112:
        /* <DEDUP_REMOVED lines=9> */
.L_x_119:
[----:B------:R-:W2:Y:S02]  /*2710*/  LDS R0, [R5] ;  /* 0x0000000005007984 */ /* 0x000ea40000000800 */
[----:B--2---:R-:W-:-:S13]  /*2720*/  FSETP.NEU.AND P0, PT, R0, -1, PT ;  /* 0xbf8000000000780b */ /* 0x004fda0003f0d000 */
[----:B------:R-:W-:Y:S05]  /*2730*/  @P0 BREAK.RELIABLE B3 ;  /* 0x0000000000030942 */ /* 0x000fea0003800100 */
[----:B------:R-:W-:Y:S05]  /*2740*/  @P0 BRA `(.L_x_121) ;  /* 0x0000000000140947 */ /* 0x000fea0003800000 */
.L_x_120:
[----:B------:R-:W-:Y:S05]  /*2750*/  BSYNC.RELIABLE B3 ;  /* 0x0000000000037941 */ /* 0x000fea0003800100 */
.L_x_118:
[----:B------:R-:W2:Y:S04]  /*2760*/  LDS R0, [R5+0x10] ;  /* 0x0000100005007984 */ /* 0x000ea80000000800 */
[----:B--2---:R-:W-:Y:S04]  /*2770*/  STS [R5], R0 ;  /* 0x0000000005007388 */ /* 0x004fe80000000800 */
[----:B01----:R-:W0:Y:S04]  /*2780*/  LDS R2, [R7+0x10] ;  /* 0x0000100007027984 */ /* 0x003e280000000800 */
[----:B0-----:R2:W-:Y:S02]  /*2790*/  STS [R7], R2 ;  /* 0x0000000207007388 */ /* 0x0015e40000000800 */
.L_x_121:
[----:B------:R-:W-:Y:S05]  /*27a0*/  BSYNC.RECONVERGENT B2 ;  /* 0x0000000000027941 */ /* 0x000fea0003800200 */
.L_x_117:
        /* <DEDUP_REMOVED lines=9> */
.L_x_124:
[----:B------:R-:W3:Y:S02]  /*2840*/  LDS R0, [R5] ;  /* 0x0000000005007984 */ /* 0x000ee40000000800 */
[----:B---3--:R-:W-:-:S13]  /*2850*/  FSETP.NEU.AND P0, PT, R0, -1, PT ;  /* 0xbf8000000000780b */ /* 0x008fda0003f0d000 */
[----:B------:R-:W-:Y:S05]  /*2860*/  @P0 BREAK.RELIABLE B3 ;  /* 0x0000000000030942 */ /* 0x000fea0003800100 */
[----:B------:R-:W-:Y:S05]  /*2870*/  @P0 BRA `(.L_x_126) ;  /* 0x0000000000140947 */ /* 0x000fea0003800000 */
.L_x_125:
[----:B------:R-:W-:Y:S05]  /*2880*/  BSYNC.RELIABLE B3 ;  /* 0x0000000000037941 */ /* 0x000fea0003800100 */
.L_x_123:
[----:B------:R-:W3:Y:S04]  /*2890*/  LDS R0, [R5+0x8] ;  /* 0x0000080005007984 */ /* 0x000ee80000000800 */
[----:B---3--:R-:W-:Y:S04]  /*28a0*/  STS [R5], R0 ;  /* 0x0000000005007388 */ /* 0x008fe80000000800 */
[----:B012---:R-:W0:Y:S04]  /*28b0*/  LDS R2, [R7+0x8] ;  /* 0x0000080007027984 */ /* 0x007e280000000800 */
[----:B0-----:R3:W-:Y:S02]  /*28c0*/  STS [R7], R2 ;  /* 0x0000000207007388 */ /* 0x0017e40000000800 */
.L_x_126:
[----:B------:R-:W-:Y:S05]  /*28d0*/  BSYNC.RECONVERGENT B2 ;  /* 0x0000000000027941 */ /* 0x000fea0003800200 */
.L_x_122:
        /* <DEDUP_REMOVED lines=8> */
.L_x_128:
[----:B------:R-:W4:Y:S02]  /*2960*/  LDS R0, [R5] ;  /* 0x0000000005007984 */ /* 0x000f240000000800 */
[----:B----4-:R-:W-:-:S13]  /*2970*/  FSETP.NEU.AND P0, PT, R0, -1, PT ;  /* 0xbf8000000000780b */ /* 0x010fda0003f0d000 */
[----:B------:R-:W-:Y:S05]  /*2980*/  @P0 BREAK.RELIABLE B2 ;  /* 0x0000000000020942 */ /* 0x000fea0003800100 */
[----:B------:R-:W-:Y:S05]  /*2990*/  @P0 BRA `(.L_x_106) ;  /* 0x0000000000140947 */ /* 0x000fea0003800000 */
.L_x_129:
[----:B------:R-:W-:Y:S05]  /*29a0*/  BSYNC.RELIABLE B2 ;  /* 0x0000000000027941 */ /* 0x000fea0003800100 */
.L_x_127:
[----:B------:R-:W4:Y:S04]  /*29b0*/  LDS R0, [R5+0x4] ;  /* 0x0000040005007984 */ /* 0x000f280000000800 */
[----:B----4-:R-:W-:Y:S04]  /*29c0*/  STS [R5], R0 ;  /* 0x0000000005007388 */ /* 0x010fe80000000800 */
[----:B0123--:R-:W0:Y:S04]  /*29d0*/  LDS R2, [R7+0x4] ;  /* 0x0000040007027984 */ /* 0x00fe280000000800 */
[----:B0-----:R4:W-:Y:S02]  /*29e0*/  STS [R7], R2 ;  /* 0x0000000207007388 */ /* 0x0019e40000000800 */
.L_x_106:
[----:B------:R-:W-:Y:S05]  /*29f0*/  BSYNC.RECONVERGENT B0 ;  /* 0x0000000000007941 */ /* 0x000fea0003800200 */
.L_x_105:
[----:B------:R-:W5:Y:S01]  /*2a00*/  LDS R5, [UR7+0x200] ;  /* 0x00020007ff057984 */ /* 0x000f620008000800 */
[----:B------:R-:W-:Y:S01]  /*2a10*/  ISETP.NE.AND P0, PT, R40, RZ, PT ;  /* 0x000000ff2800720c */ /* 0x000fe20003f05270 */
[----:B01234-:R-:W-:Y:S02]  /*2a20*/  IMAD.U32 R2, RZ, RZ, UR4 ;  /* 0x00000004ff027e24 */ /* 0x01ffe4000f8e00ff */
[----:B------:R-:W-:-:S10]  /*2a30*/  IMAD.U32 R3, RZ, RZ, UR5 ;  /* 0x00000005ff037e24 */ /* 0x000fd4000f8e00ff */
[----:B-----5:R0:W-:Y:S02]  /*2a40*/  @!P0 STG.E desc[UR18][R2.64], R5 ;  /* 0x0000000502008986 */ /* 0x0201e4000c101912 */
.L_x_104:
[----:B------:R-:W-:Y:S05]  /*2a50*/  BSYNC.RECONVERGENT B1 ;  /* 0x0000000000017941 */ /* 0x000fea0003800200 */
.L_x_103:
[----:B------:R-:W-:Y:S05]  /*2a60*/  WARPSYNC.ALL ;  /* 0x0000000000007948 */ /* 0x000fea0003800000 */
[----:B------:R-:W-:Y:S01]  /*2a70*/  BAR.SYNC.DEFER_BLOCKING 0x0 ;  /* 0x0000000000007b1d */ /* 0x000fe20000010000 */
[----:B------:R-:W-:Y:S01]  /*2a80*/  IMAD.MOV.U32 R0, RZ, RZ, 0x1 ;  /* 0x00000001ff007424 */ /* 0x000fe200078e00ff */
[----:B------:R-:W-:-:S04]  /*2a90*/  PLOP3.LUT P0, PT, PT, PT, PT, 0x8, 0x80 ;  /* 0x000000000080781c */ /* 0x000fc80003f0e170 */
[----:B------:R0:W-:Y:S01]  /*2aa0*/  STS [UR7+0x800], R0 ;  /* 0x00080000ff007988 */ /* 0x0001e20008000807 */
[----:B------:R-:W-:Y:S08]  /*2ab0*/  BRA `(.L_x_54) ;  /* 0x0000000800c47947 */ /* 0x000ff00003800000 */
.L_x_77:
        /* <DEDUP_REMOVED lines=26> */
[----:B------:R-:W-:Y:S01]  /*2c60*/  BSSY.RECONVERGENT B1, `(.L_x_132) ;  /* 0x000000e000017945 */ /* 0x000fe20003800200 */
[----:B------:R-:W-:-:S03]  /*2c70*/  IMAD R15, R11, 0x4, R6 ;  /* 0x000000040b0f7824 */ /* 0x000fc600078e0206 */
[----:B------:R-:W-:-:S05]  /*2c80*/  IMAD.IADD R0, R0, 0x1, R11 ;  /* 0x0000000100007824 */ /* 0x000fca00078e020b */
[----:B------:R-:W-:-:S05]  /*2c90*/  LEA R13, R0, UR8, 0x2 ;  /* 0x00000008000d7c11 */ /* 0x000fca000f8e10ff */
[----:B------:R-:W-:Y:S04]  /*2ca0*/  LDS R0, [R13+0x40] ;  /* 0x000040000d007984 */ /* 0x000fe80000000800 */
        /* <DEDUP_REMOVED lines=9> */
.L_x_133:
[----:B------:R-:W-:Y:S05]  /*2d40*/  BSYNC.RECONVERGENT B1 ;  /* 0x0000000000017941 */ /* 0x000fea0003800200 */
.L_x_132:
        /* <DEDUP_REMOVED lines=11> */
.L_x_135:
[----:B------:R-:W-:Y:S05]  /*2e00*/  BSYNC.RECONVERGENT B1 ;  /* 0x0000000000017941 */ /* 0x000fea0003800200 */
.L_x_134:
        /* <DEDUP_REMOVED lines=11> */
.L_x_137:
[----:B------:R-:W-:Y:S05]  /*2ec0*/  BSYNC.RECONVERGENT B1 ;  /* 0x0000000000017941 */ /* 0x000fea0003800200 */
.L_x_136:
[----:B------:R-:W-:Y:S01]  /*2ed0*/  LDS R0, [R13+0x8] ;  /* 0x000008000d007984 */ /* 0x000fe20000000800 */
[----:B------:R-:W-:Y:S03]  /*2ee0*/  BSSY.RECONVERGENT B1, `(.L_x_138) ;  /* 0x000000a000017945 */ /* 0x000fe60003800200 */
        /* <DEDUP_REMOVED lines=9> */
.L_x_139:
[----:B------:R-:W-:Y:S05]  /*2f80*/  BSYNC.RECONVERGENT B1 ;  /* 0x0000000000017941 */ /* 0x000fea0003800200 */
.L_x_138:
[----:B------:R-:W-:Y:S04]  /*2f90*/  LDS R0, [R13+0x4] ;  /* 0x000004000d007984 */ /* 0x000fe80000000800 */
[----:B------:R-:W5:Y:S02]  /*2fa0*/  LDS R3, [R13] ;  /* 0x000000000d037984 */ /* 0x000f640000000800 */
[----:B-----5:R-:W-:-:S13]  /*2fb0*/  FSETP.GT.AND P1, PT, R0, R3, PT ;  /* 0x000000030000720b */ /* 0x020fda0003f24000 */
[----:B------:R-:W-:Y:S05]  /*2fc0*/  @!P1 BRA `(.L_x_131) ;  /* 0x0000000000189947 */ /* 0x000fea0003800000 */
[----:B------:R-:W5:Y:S02]  /*2fd0*/  LDS R0, [R13+0x4] ;  /* 0x000004000d007984 */ /* 0x000f640000000800 */
[----:B-----5:R-:W-:-:S13]  /*2fe0*/  FSETP.GT.AND P1, PT, R0, RZ, PT ;  /* 0x000000ff0000720b */ /* 0x020fda0003f24000 */
[----:B------:R-:W5:Y:S04]  /*2ff0*/  @P1 LDS R0, [R13+0x4] ;  /* 0x000004000d001984 */ /* 0x000f680000000800 */
[----:B-----5:R-:W-:Y:S04]  /*3000*/  @P1 STS [R13], R0 ;  /* 0x000000000d001388 */ /* 0x020fe80000000800 */
[----:B01234-:R-:W0:Y:S04]  /*3010*/  @P1 LDS R2, [R15+0x4] ;  /* 0x000004000f021984 */ /* 0x01fe280000000800 */
[----:B0-----:R0:W-:Y:S02]  /*3020*/  @P1 STS [R15], R2 ;  /* 0x000000020f001388 */ /* 0x0011e40000000800 */
.L_x_131:
[----:B------:R-:W-:Y:S05]  /*3030*/  BSYNC.RECONVERGENT B0 ;  /* 0x0000000000007941 */ /* 0x000fea0003800200 */
.L_x_130:
        /* <DEDUP_REMOVED lines=16> */
[C---:B0-----:R-:W-:Y:S01]  /*3140*/  LEA R5, R11.reuse, UR8, 0x2 ;  /* 0x000000080b057c11 */ /* 0x041fe2000f8e10ff */
[----:B------:R-:W-:Y:S01]  /*3150*/  BSSY.RECONVERGENT B2, `(.L_x_144) ;  /* 0x000000c000027945 */ /* 0x000fe20003800200 */
[----:B------:R-:W-:-:S03]  /*3160*/  LEA R11, R11, UR11, 0x2 ;  /* 0x0000000b0b0b7c11 */ /* 0x000fc6000f8e10ff */
        /* <DEDUP_REMOVED lines=10> */
.L_x_145:
[----:B------:R-:W-:Y:S05]  /*3210*/  BSYNC.RECONVERGENT B2 ;  /* 0x0000000000027941 */ /* 0x000fea0003800200 */
.L_x_144:
        /* <DEDUP_REMOVED lines=11> */
.L_x_147:
[----:B------:R-:W-:Y:S05]  /*32d0*/  BSYNC.RECONVERGENT B2 ;  /* 0x0000000000027941 */ /* 0x000fea0003800200 */
.L_x_146:
        /* <DEDUP_REMOVED lines=11> */
.L_x_149:
[----:B------:R-:W-:Y:S05]  /*3390*/  BSYNC.RECONVERGENT B2 ;  /* 0x0000000000027941 */ /* 0x000fea0003800200 */
.L_x_148:
        /* <DEDUP_REMOVED lines=11> */
.L_x_151:
[----:B------:R-:W-:Y:S05]  /*3450*/  BSYNC.RECONVERGENT B2 ;  /* 0x0000000000027941 */ /* 0x000fea0003800200 */
.L_x_150:
        /* <DEDUP_REMOVED lines=10> */
.L_x_143:
[----:B------:R-:W-:Y:S05]  /*3500*/  BSYNC.RECONVERGENT B1 ;  /* 0x0000000000017941 */ /* 0x000fea0003800200 */
.L_x_142:
[----:B------:R-:W-:Y:S01]  /*3510*/  ULEA UR12, UR9, UR7, 0x18 ;  /* 0x00000007090c7291 */ /* 0x000fe2000f8ec0ff */
[----:B------:R-:W-:Y:S01]  /*3520*/  ISETP.NE.AND P0, PT, R40, RZ, PT ;  /* 0x000000ff2800720c */ /* 0x000fe20003f05270 */
[----:B01234-:R-:W-:Y:S02]  /*3530*/  IMAD.U32 R2, RZ, RZ, UR4 ;  /* 0x00000004ff027e24 */ /* 0x01ffe4000f8e00ff */
[----:B------:R-:W-:-:S05]  /*3540*/  IMAD.U32 R3, RZ, RZ, UR5 ;  /* 0x00000005ff037e24 */ /* 0x000fca000f8e00ff */
[----:B------:R-:W0:Y:S05]  /*3550*/  LDS R5, [UR12+0x600] ;  /* 0x0006000cff057984 */ /* 0x000e2a0008000800 */
[----:B0-----:R0:W-:Y:S02]  /*3560*/  @!P0 STG.E desc[UR18][R2.64], R5 ;  /* 0x0000000502008986 */ /* 0x0011e4000c101912 */
.L_x_141:
[----:B------:R-:W-:Y:S05]  /*3570*/  BSYNC.RECONVERGENT B0 ;  /* 0x0000000000007941 */ /* 0x000fea0003800200 */
.L_x_140:
[----:B------:R-:W-:Y:S01]  /*3580*/  BAR.SYNC.DEFER_BLOCKING 0x0 ;  /* 0x0000000000007b1d */ /* 0x000fe20000010000 */
[----:B------:R-:W-:Y:S01]  /*3590*/  ULEA UR7, UR9, UR7, 0x18 ;  /* 0x0000000709077291 */ /* 0x000fe2000f8ec0ff */
[----:B------:R-:W-:Y:S01]  /*35a0*/  IMAD.MOV.U32 R0, RZ, RZ, 0x1 ;  /* 0x00000001ff007424 */ /* 0x000fe200078e00ff */
[----:B------:R-:W-:-:S07]  /*35b0*/  PLOP3.LUT P0, PT, PT, PT, PT, 0x8, 0x80 ;  /* 0x000000000080781c */ /* 0x000fce0003f0e170 */
[----:B------:R0:W-:Y:S06]  /*35c0*/  STS [UR7+0x800], R0 ;  /* 0x00080000ff007988 */ /* 0x0001ec0008000807 */
.L_x_54:
[----:B01234-:R-:W-:Y:S01]  /*35d0*/  IMAD.U32 R6, RZ, RZ, UR4 ;  /* 0x00000004ff067e24 */ /* 0x01ffe2000f8e00ff */
[----:B------:R-:W0:Y:S01]  /*35e0*/  LDCU.64 UR8, c[0x0][0x380] ;  /* 0x00007000ff0877ac */ /* 0x000e220008000a00 */
[----:B------:R-:W-:-:S05]  /*35f0*/  IMAD.U32 R7, RZ, RZ, UR5 ;  /* 0x00000005ff077e24 */ /* 0x000fca000f8e00ff */
[----:B------:R-:W2:Y:S01]  /*3600*/  LDG.E R6, desc[UR18][R6.64] ;  /* 0x0000001206067981 */ /* 0x000ea2000c1e1900 */
[----:B------:R-:W-:Y:S01]  /*3610*/  IMAD.MOV.U32 R3, RZ, RZ, 0x4 ;  /* 0x00000004ff037424 */ /* 0x000fe200078e00ff */
[----:B0-----:R-:W-:-:S06]  /*3620*/  UIMAD.WIDE.U32 UR8, UR6, 0x4, UR8 ;  /* 0x00000004060878a5 */ /* 0x001fcc000f8e0008 */
[----:B------:R-:W-:-:S06]  /*3630*/  IMAD.WIDE.U32 R2, R40, R3, UR8 ;  /* 0x0000000828027e25 */ /* 0x000fcc000f8e0003 */
[----:B------:R-:W3:Y:S01]  /*3640*/  LDG.E R3, desc[UR18][R2.64] ;  /* 0x0000001202037981 */ /* 0x000ee2000c1e1900 */
[----:B--2---:R-:W-:-:S13]  /*3650*/  R2UR UR14, R6 ;  /* 0x00000000060e72ca */ /* 0x004fda00000e0000 */
[----:B------:R-:W-:-:S06]  /*3660*/  UIMAD.WIDE UR12, UR14, 0x4, UR8 ;  /* 0x000000040e0c78a5 */ /* 0x000fcc000f8e0208 */
[----:B------:R-:W-:Y:S02]  /*3670*/  IMAD.U32 R4, RZ, RZ, UR12 ;  /* 0x0000000cff047e24 */ /* 0x000fe4000f8e00ff */
[----:B------:R-:W-:-:S03]  /*3680*/  IMAD.U32 R5, RZ, RZ, UR13 ;  /* 0x0000000dff057e24 */ /* 0x000fc6000f8e00ff */
[----:B------:R-:W0:Y:S02]  /*3690*/  LDCU.64 UR12, c[0x0][0x398] ;  /* 0x00007300ff0c77ac */ /* 0x000e240008000a00 */
[----:B------:R-:W3:Y:S01]  /*36a0*/  LDG.E R0, desc[UR18][R4.64] ;  /* 0x0000001204007981 */ /* 0x000ee2000c1e1900 */
[----:B------:R-:W-:Y:S01]  /*36b0*/  BSSY.RECONVERGENT B0, `(.L_x_152) ;  /* 0x0000009000007945 */ /* 0x000fe20003800200 */
[----:B------:R-:W-:Y:S01]  /*36c0*/  USHF.L.U32 UR7, UR10, 0x7, URZ ;  /* 0x000000070a077899 */ /* 0x000fe200080006ff */
[----:B------:R-:W-:-:S03]  /*36d0*/  MOV R42, 0x3740 ;  /* 0x00003740002a7802 */ /* 0x000fc60000000f00 */
[----:B0-----:R-:W-:Y:S01]  /*36e0*/  UIMAD.WIDE.U32 UR12, UR7, 0x4, UR12 ;  /* 0x00000004070c78a5 */ /* 0x001fe2000f8e000c */
[----:B---3--:R-:W-:-:S04]  /*36f0*/  FADD R0, R0, -R3 ;  /* 0x8000000300007221 */ /* 0x008fc80000000000 */
[----:B------:R-:W0:Y:S02]  /*3700*/  F2F.F64.F32 R10, R0 ;  /* 0x00000000000a7310 */ /* 0x000e240000201800 */
[----:B0-----:R-:W-:-:S10]  /*3710*/  DADD R18, -RZ, |R10| ;  /* 0x00000000ff127229 */ /* 0x001fd4000000050a */
[----:B------:R-:W-:-:S07]  /*3720*/  IMAD.MOV.U32 R39, RZ, RZ, R19 ;  /* 0x000000ffff277224 */ /* 0x000fce00078e0013 */
[----:B------:R-:W-:Y:S05]  /*3730*/  CALL.REL.NOINC `($triplet$__internal_accurate_pow) ;  /* 0x0000003c00547944 */ /* 0x000fea0003c00000 */
[----:B------:R-:W-:Y:S05]  /*3740*/  BSYNC.RECONVERGENT B0 ;  /* 0x0000000000007941 */ /* 0x000fea0003800200 */
.L_x_152:
[----:B------:R-:W-:Y:S01]  /*3750*/  DADD R4, R10, 2 ;  /* 0x400000000a047429 */ /* 0x000fe20000000000 */
[----:B------:R-:W-:Y:S01]  /*3760*/  FSETP.NEU.AND P3, PT, R0, RZ, PT ;  /* 0x000000ff0000720b */ /* 0x000fe20003f6d000 */
[----:B------:R-:W-:Y:S01]  /*3770*/  IMAD.MOV.U32 R8, RZ, RZ, R16 ;  /* 0x000000ffff087224 */ /* 0x000fe200078e0010 */
[----:B------:R-:W-:Y:S01]  /*3780*/  BSSY.RECONVERGENT B0, `(.L_x_153) ;  /* 0x000000e000007945 */ /* 0x000fe20003800200 */
[----:B------:R-:W-:Y:S02]  /*3790*/  IMAD.MOV.U32 R9, RZ, RZ, R17 ;  /* 0x000000ffff097224 */ /* 0x000fe400078e0011 */
[----:B------:R-:W-:Y:S02]  /*37a0*/  IMAD.MOV.U32 R6, RZ, RZ, R8 ;  /* 0x000000ffff067224 */ /* 0x000fe400078e0008 */
[----:B------:R-:W-:Y:S02]  /*37b0*/  IMAD.MOV.U32 R7, RZ, RZ, R9 ;  /* 0x000000ffff077224 */ /* 0x000fe400078e0009 */
[----:B------:R-:W-:-:S04]  /*37c0*/  LOP3.LUT R4, R5, 0x7ff00000, RZ, 0xc0, !PT ;  /* 0x7ff0000005047812 */ /* 0x000fc800078ec0ff */
[----:B------:R-:W-:Y:S02]  /*37d0*/  ISETP.NE.AND P2, PT, R4, 0x7ff00000, PT ;  /* 0x7ff000000400780c */ /* 0x000fe40003f45270 */
[----:B------:R-:W-:-:S11]  /*37e0*/  @!P3 CS2R R6, SRZ ;  /* 0x000000000006b805 */ /* 0x000fd6000001ff00 */
[----:B------:R-:W-:Y:S05]  /*37f0*/  @P2 BRA `(.L_x_154) ;  /* 0x0000000000182947 */ /* 0x000fea0003800000 */
[----:B------:R-:W-:-:S13]  /*3800*/  FSETP.NAN.AND P1, PT, R0, R0, PT ;  /* 0x000000000000720b */ /* 0x000fda0003f28000 */
[----:B------:R-:W-:Y:S01]  /*3810*/  @P1 DADD R6, R10, 2 ;  /* 0x400000000a061429 */ /* 0x000fe20000000000 */
[----:B------:R-:W-:Y:S10]  /*3820*/  @P1 BRA `(.L_x_154) ;  /* 0x00000000000c1947 */ /* 0x000ff40003800000 */
[----:B------:R-:W-:-:S14]  /*3830*/  DSETP.NEU.AND P1, PT, |R10|, +INF , PT ;  /* 0x7ff000000a00742a */ /* 0x000fdc0003f2d200 */
[----:B------:R-:W-:Y:S02]  /*3840*/  @!P1 IMAD.MOV.U32 R6, RZ, RZ, 0x0 ;  /* 0x00000000ff069424 */ /* 0x000fe400078e00ff */
[----:B------:R-:W-:-:S07]  /*3850*/  @!P1 IMAD.MOV.U32 R7, RZ, RZ, 0x7ff00000 ;  /* 0x7ff00000ff079424 */ /* 0x000fce00078e00ff */
.L_x_154:
[----:B------:R-:W-:Y:S05]  /*3860*/  BSYNC.RECONVERGENT B0 ;  /* 0x0000000000007941 */ /* 0x000fea0003800200 */
.L_x_153:
[----:B------:R-:W0:Y:S01]  /*3870*/  LDCU.64 UR10, c[0x0][0x388] ;  /* 0x00007100ff0a77ac */ /* 0x000e220008000a00 */
[----:B------:R-:W-:Y:S01]  /*3880*/  IMAD.MOV.U32 R13, RZ, RZ, 0x4 ;  /* 0x00000004ff0d7424 */ /* 0x000fe200078e00ff */
[----:B0-----:R-:W-:-:S04]  /*3890*/  ULEA UR10, UP0, UR6, UR10, 0x2 ;  /* 0x0000000a060a7291 */ /* 0x001fc8000f8010ff */
[----:B------:R-:W-:-:S04]  /*38a0*/  ULEA.HI.X UR11, UR6, UR11, URZ, 0x2, UP0 ;  /* 0x0000000b060b7291 */ /* 0x000fc800080f14ff */
[----:B------:R-:W-:Y:S02]  /*38b0*/  UIMAD.WIDE UR14, UR14, 0x4, UR10 ;  /* 0x000000040e0e78a5 */ /* 0x000fe4000f8e020a */
[----:B------:R-:W-:-:S04]  /*38c0*/  IMAD.WIDE.U32 R12, R40, R13, UR10 ;  /* 0x0000000a280c7e25 */ /* 0x000fc8000f8e000d */
[----:B------:R-:W-:Y:S02]  /*38d0*/  IMAD.U32 R14, RZ, RZ, UR14 ;  /* 0x0000000eff0e7e24 */ /* 0x000fe4000f8e00ff */
[----:B------:R-:W-:Y:S01]  /*38e0*/  IMAD.U32 R15, RZ, RZ, UR15 ;  /* 0x0000000fff0f7e24 */ /* 0x000fe2000f8e00ff */
[----:B------:R-:W2:Y:S04]  /*38f0*/  LDG.E R13, desc[UR18][R12.64] ;  /* 0x000000120c0d7981 */ /* 0x000ea8000c1e1900 */
[----:B------:R-:W2:Y:S01]  /*3900*/  LDG.E R2, desc[UR18][R14.64] ;  /* 0x000000120e027981 */ /* 0x000ea2000c1e1900 */
[----:B------:R-:W-:Y:S01]  /*3910*/  BSSY.RECONVERGENT B0, `(.L_x_155) ;  /* 0x0000007000007945 */ /* 0x000fe20003800200 */
[----:B------:R-:W-:Y:S01]  /*3920*/  MOV R42, 0x3980 ;  /* 0x00003980002a7802 */ /* 0x000fe20000000f00 */
[----:B--2---:R-:W-:-:S04]  /*3930*/  FADD R2, R2, -R13 ;  /* 0x8000000d02027221 */ /* 0x004fc80000000000 */
[----:B------:R-:W0:Y:S02]  /*3940*/  F2F.F64.F32 R4, R2 ;  /* 0x0000000200047310 */ /* 0x000e240000201800 */
[----:B0-----:R-:W-:-:S10]  /*3950*/  DADD R18, -RZ, |R4| ;  /* 0x00000000ff127229 */ /* 0x001fd40000000504 */
[----:B------:R-:W-:-:S07]  /*3960*/  IMAD.MOV.U32 R39, RZ, RZ, R19 ;  /* 0x000000ffff277224 */ /* 0x000fce00078e0013 */
[----:B------:R-:W-:Y:S05]  /*3970*/  CALL.REL.NOINC `($triplet$__internal_accurate_pow) ;  /* 0x0000003800c47944 */ /* 0x000fea0003c00000 */
[----:B------:R-:W-:Y:S05]  /*3980*/  BSYNC.RECONVERGENT B0 ;  /* 0x0000000000007941 */ /* 0x000fea0003800200 */
.L_x_155:
[----:B------:R-:W-:Y:S01]  /*3990*/  DADD R12, R4, 2 ;  /* 0x40000000040c7429 */ /* 0x000fe20000000000 */
[----:B------:R-:W-:Y:S01]  /*39a0*/  FSETP.NEU.AND P1, PT, R2, RZ, PT ;  /* 0x000000ff0200720b */ /* 0x000fe20003f2d000 */
[----:B------:R-:W-:Y:S01]  /*39b0*/  IMAD.MOV.U32 R22, RZ, RZ, R16 ;  /* 0x000000ffff167224 */ /* 0x000fe200078e0010 */
[----:B------:R-:W-:Y:S01]  /*39c0*/  FSETP.NEU.AND P6, PT, R0, 1, PT ;  /* 0x3f8000000000780b */ /* 0x000fe20003fcd000 */
[----:B------:R-:W-:Y:S01]  /*39d0*/  IMAD.MOV.U32 R23, RZ, RZ, R17 ;  /* 0x000000ffff177224 */ /* 0x000fe200078e0011 */
[----:B------:R-:W-:Y:S01]  /*39e0*/  BSSY.RECONVERGENT B0, `(.L_x_156) ;  /* 0x0000010000007945 */ /* 0x000fe20003800200 */
[----:B------:R-:W-:Y:S01]  /*39f0*/  IMAD.MOV.U32 R12, RZ, RZ, R22 ;  /* 0x000000ffff0c7224 */ /* 0x000fe200078e0016 */
[----:B------:R-:W-:Y:S02]  /*3a00*/  FSETP.NEU.AND P4, PT, R2, 1, PT ;  /* 0x3f8000000200780b */ /* 0x000fe40003f8d000 */
[----:B------:R-:W-:Y:S02]  /*3a10*/  FSEL R18, R6, RZ, P6 ;  /* 0x000000ff06127208 */ /* 0x000fe40003000000 */
[----:B------:R-:W-:Y:S01]  /*3a20*/  LOP3.LUT R21, R13, 0x7ff00000, RZ, 0xc0, !PT ;  /* 0x7ff000000d157812 */ /* 0x000fe200078ec0ff */
[----:B------:R-:W-:Y:S01]  /*3a30*/  IMAD.MOV.U32 R13, RZ, RZ, R23 ;  /* 0x000000ffff0d7224 */ /* 0x000fe200078e0017 */
[----:B------:R-:W-:-:S02]  /*3a40*/  FSEL R19, R7, 1.875, P6 ;  /* 0x3ff0000007137808 */ /* 0x000fc40003000000 */
[----:B------:R-:W-:Y:S02]  /*3a50*/  @!P1 CS2R R12, SRZ ;  /* 0x00000000000c9805 */ /* 0x000fe4000001ff00 */
[----:B------:R-:W-:-:S13]  /*3a60*/  ISETP.NE.AND P5, PT, R21, 0x7ff00000, PT ;  /* 0x7ff000001500780c */ /* 0x000fda0003fa5270 */
[----:B------:R-:W-:Y:S05]  /*3a70*/  @P5 BRA `(.L_x_157) ;  /* 0x0000000000185947 */ /* 0x000fea0003800000 */
[----:B------:R-:W-:-:S13]  /*3a80*/  FSETP.NAN.AND P5, PT, R2, R2, PT ;  /* 0x000000020200720b */ /* 0x000fda0003fa8000 */
[----:B------:R-:W-:Y:S01]  /*3a90*/  @P5 DADD R12, R4, 2 ;  /* 0x40000000040c5429 */ /* 0x000fe20000000000 */
[----:B------:R-:W-:Y:S10]  /*3aa0*/  @P5 BRA `(.L_x_157) ;  /* 0x00000000000c5947 */ /* 0x000ff40003800000 */
[----:B------:R-:W-:-:S14]  /*3ab0*/  DSETP.NEU.AND P5, PT, |R4|, +INF , PT ;  /* 0x7ff000000400742a */ /* 0x000fdc0003fad200 */
[----:B------:R-:W-:Y:S02]  /*3ac0*/  @!P5 IMAD.MOV.U32 R12, RZ, RZ, 0x0 ;  /* 0x00000000ff0cd424 */ /* 0x000fe400078e00ff */
[----:B------:R-:W-:-:S07]  /*3ad0*/  @!P5 IMAD.MOV.U32 R13, RZ, RZ, 0x7ff00000 ;  /* 0x7ff00000ff0dd424 */ /* 0x000fce00078e00ff */
.L_x_157:
[----:B------:R-:W-:Y:S05]  /*3ae0*/  BSYNC.RECONVERGENT B0 ;  /* 0x0000000000007941 */ /* 0x000fea0003800200 */
.L_x_156:
[----:B------:R-:W-:Y:S01]  /*3af0*/  FSEL R6, R12, RZ, P4 ;  /* 0x000000ff0c067208 */ /* 0x000fe20002000000 */
[----:B------:R-:W-:Y:S01]  /*3b00*/  IMAD.MOV.U32 R14, RZ, RZ, 0x0 ;  /* 0x00000000ff0e7424 */ /* 0x000fe200078e00ff */
[----:B------:R-:W-:Y:S01]  /*3b10*/  FSEL R7, R13, 1.875, P4 ;  /* 0x3ff000000d077808 */ /* 0x000fe20002000000 */
[----:B------:R-:W-:Y:S01]  /*3b20*/  IMAD.MOV.U32 R15, RZ, RZ, 0x3fd80000 ;  /* 0x3fd80000ff0f7424 */ /* 0x000fe200078e00ff */
[----:B------:R-:W-:Y:S04]  /*3b30*/  BSSY.RECONVERGENT B0, `(.L_x_158) ;  /* 0x000001b000007945 */ /* 0x000fe80003800200 */
[----:B------:R-:W-:-:S06]  /*3b40*/  DADD R18, R18, R6 ;  /* 0x0000000012127229 */ /* 0x000fcc0000000006 */
[----:B------:R-:W0:Y:S04]  /*3b50*/  MUFU.RSQ64H R7, R19 ;  /* 0x0000001300077308 */ /* 0x000e280000001c00 */
[----:B------:R-:W-:-:S05]  /*3b60*/  VIADD R6, R19, 0xfcb00000 ;  /* 0xfcb0000013067836 */ /* 0x000fca0000000000 */
[----:B------:R-:W-:Y:S01]  /*3b70*/  ISETP.GE.U32.AND P4, PT, R6, 0x7ca00000, PT ;  /* 0x7ca000000600780c */ /* 0x000fe20003f86070 */
[----:B0-----:R-:W-:-:S08]  /*3b80*/  DMUL R12, R6, R6 ;  /* 0x00000006060c7228 */ /* 0x001fd00000000000 */
[----:B------:R-:W-:-:S08]  /*3b90*/  DFMA R12, R18, -R12, 1 ;  /* 0x3ff00000120c742b */ /* 0x000fd0000000080c */
[----:B------:R-:W-:Y:S02]  /*3ba0*/  DFMA R14, R12, R14, 0.5 ;  /* 0x3fe000000c0e742b */ /* 0x000fe4000000000e */
[----:B------:R-:W-:-:S08]  /*3bb0*/  DMUL R12, R6, R12 ;  /* 0x0000000c060c7228 */ /* 0x000fd00000000000 */
[----:B------:R-:W-:-:S08]  /*3bc0*/  DFMA R16, R14, R12, R6 ;  /* 0x0000000c0e10722b */ /* 0x000fd00000000006 */
[----:B------:R-:W-:Y:S02]  /*3bd0*/  DMUL R26, R18, R16 ;  /* 0x00000010121a7228 */ /* 0x000fe40000000000 */
[----:B------:R-:W-:Y:S02]  /*3be0*/  VIADD R15, R17, 0xfff00000 ;  /* 0xfff00000110f7836 */ /* 0x000fe40000000000 */
[----:B------:R-:W-:-:S04]  /*3bf0*/  IMAD.MOV.U32 R14, RZ, RZ, R16 ;  /* 0x000000ffff0e7224 */ /* 0x000fc800078e0010 */
[----:B------:R-:W-:-:S08]  /*3c00*/  DFMA R28, R26, -R26, R18 ;  /* 0x8000001a1a1c722b */ /* 0x000fd00000000012 */
[----:B------:R-:W-:Y:S01]  /*3c10*/  DFMA R12, R28, R14, R26 ;  /* 0x0000000e1c0c722b */ /* 0x000fe2000000001a */
[----:B------:R-:W-:Y:S10]  /*3c20*/  @!P4 BRA `(.L_x_159) ;  /* 0x00000000002cc947 */ /* 0x000ff40003800000 */
[----:B------:R-:W-:Y:S01]  /*3c30*/  IMAD.MOV.U32 R14, RZ, RZ, R16 ;  /* 0x000000ffff0e7224 */ /* 0x000fe200078e0010 */
[----:B------:R-:W-:Y:S01]  /*3c40*/  MOV R20, 0x3cc0 ;  /* 0x00003cc000147802 */ /* 0x000fe20000000f00 */
[----:B------:R-:W-:Y:S02]  /*3c50*/  IMAD.MOV.U32 R24, RZ, RZ, R18 ;  /* 0x000000ffff187224 */ /* 0x000fe400078e0012 */
[----:B------:R-:W-:Y:S02]  /*3c60*/  IMAD.MOV.U32 R16, RZ, RZ, R28 ;  /* 0x000000ffff107224 */ /* 0x000fe400078e001c */
[----:B------:R-:W-:Y:S02]  /*3c70*/  IMAD.MOV.U32 R17, RZ, RZ, R29 ;  /* 0x000000ffff117224 */ /* 0x000fe400078e001d */
[----:B------:R-:W-:Y:S02]  /*3c80*/  IMAD.MOV.U32 R12, RZ, RZ, R26 ;  /* 0x000000ffff0c7224 */ /* 0x000fe400078e001a */
[----:B------:R-:W-:-:S02]  /*3c90*/  IMAD.MOV.U32 R13, RZ, RZ, R27 ;  /* 0x000000ffff0d7224 */ /* 0x000fc400078e001b */
[----:B------:R-:W-:-:S07]  /*3ca0*/  IMAD.MOV.U32 R18, RZ, RZ, R6 ;  /* 0x000000ffff127224 */ /* 0x000fce00078e0006 */
[----:B------:R-:W-:Y:S05]  /*3cb0*/  CALL.REL.NOINC `($__internal_0_$__cuda_sm20_dsqrt_rn_f64_mediumpath_v1) ;  /* 0x0000003400487944 */ /* 0x000fea0003c00000 */
[----:B------:R-:W-:Y:S02]  /*3cc0*/  IMAD.MOV.U32 R12, RZ, RZ, R14 ;  /* 0x000000ffff0c7224 */ /* 0x000fe400078e000e */
[----:B------:R-:W-:-:S07]  /*3cd0*/  IMAD.MOV.U32 R13, RZ, RZ, R15 ;  /* 0x000000ffff0d7224 */ /* 0x000fce00078e000f */
.L_x_159:
[----:B------:R-:W-:Y:S05]  /*3ce0*/  BSYNC.RECONVERGENT B0 ;  /* 0x0000000000007941 */ /* 0x000fea0003800200 */
.L_x_158:
[----:B------:R-:W-:Y:S01]  /*3cf0*/  BSSY.RECONVERGENT B0, `(.L_x_160) ;  /* 0x000000c000007945 */ /* 0x000fe20003800200 */
[----:B------:R-:W-:Y:S02]  /*3d00*/  ISETP.NE.AND P4, PT, R21, 0x7ff00000, PT ;  /* 0x7ff000001500780c */ /* 0x000fe40003f85270 */
[----:B------:R-:W-:Y:S02]  /*3d10*/  @!P3 CS2R R8, SRZ ;  /* 0x000000000008b805 */ /* 0x000fe4000001ff00 */
[----:B------:R-:W-:Y:S02]  /*3d20*/  FSETP.NEU.AND P5, PT, R2, 1, PT ;  /* 0x3f8000000200780b */ /* 0x000fe40003fad000 */
[----:B------:R-:W-:Y:S01]  /*3d30*/  FSETP.NEU.AND P6, PT, R0, 1, PT ;  /* 0x3f8000000000780b */ /* 0x000fe20003fcd000 */
[----:B------:R-:W-:-:S12]  /*3d40*/  @P2 BRA `(.L_x_161) ;  /* 0x0000000000182947 */ /* 0x000fd80003800000 */
[----:B------:R-:W-:-:S13]  /*3d50*/  FSETP.NAN.AND P2, PT, R0, R0, PT ;  /* 0x000000000000720b */ /* 0x000fda0003f48000 */
[----:B------:R-:W-:Y:S01]  /*3d60*/  @P2 DADD R8, R10, 2 ;  /* 0x400000000a082429 */ /* 0x000fe20000000000 */
[----:B------:R-:W-:Y:S10]  /*3d70*/  @P2 BRA `(.L_x_161) ;  /* 0x00000000000c2947 */ /* 0x000ff40003800000 */
[----:B------:R-:W-:-:S14]  /*3d80*/  DSETP.NEU.AND P2, PT, |R10|, +INF , PT ;  /* 0x7ff000000a00742a */ /* 0x000fdc0003f4d200 */
[----:B------:R-:W-:Y:S02]  /*3d90*/  @!P2 IMAD.MOV.U32 R8, RZ, RZ, 0x0 ;  /* 0x00000000ff08a424 */ /* 0x000fe400078e00ff */
[----:B------:R-:W-:-:S07]  /*3da0*/  @!P2 IMAD.MOV.U32 R9, RZ, RZ, 0x7ff00000 ;  /* 0x7ff00000ff09a424 */ /* 0x000fce00078e00ff */
.L_x_161:
[----:B------:R-:W-:Y:S05]  /*3db0*/  BSYNC.RECONVERGENT B0 ;  /* 0x0000000000007941 */ /* 0x000fea0003800200 */
.L_x_160:
[----:B------:R-:W-:Y:S01]  /*3dc0*/  BSSY.RECONVERGENT B0, `(.L_x_162) ;  /* 0x0000009000007945 */ /* 0x000fe20003800200 */
[----:B------:R-:W-:-:S03]  /*3dd0*/  @!P1 CS2R R22, SRZ ;  /* 0x0000000000169805 */ /* 0x000fc6000001ff00 */
[----:B------:R-:W-:Y:S05]  /*3de0*/  @P4 BRA `(.L_x_163) ;  /* 0x0000000000184947 */ /* 0x000fea0003800000 */
[----:B------:R-:W-:-:S13]  /*3df0*/  FSETP.NAN.AND P1, PT, R2, R2, PT ;  /* 0x000000020200720b */ /* 0x000fda0003f28000 */
[----:B------:R-:W-:Y:S01]  /*3e00*/  @P1 DADD R22, R4, 2 ;  /* 0x4000000004161429 */ /* 0x000fe20000000000 */
[----:B------:R-:W-:Y:S10]  /*3e10*/  @P1 BRA `(.L_x_163) ;  /* 0x00000000000c1947 */ /* 0x000ff40003800000 */
[----:B------:R-:W-:-:S14]  /*3e20*/  DSETP.NEU.AND P1, PT, |R4|, +INF , PT ;  /* 0x7ff000000400742a */ /* 0x000fdc0003f2d200 */
[----:B------:R-:W-:Y:S02]  /*3e30*/  @!P1 IMAD.MOV.U32 R22, RZ, RZ, 0x0 ;  /* 0x00000000ff169424 */ /* 0x000fe400078e00ff */
[----:B------:R-:W-:-:S07]  /*3e40*/  @!P1 IMAD.MOV.U32 R23, RZ, RZ, 0x7ff00000 ;  /* 0x7ff00000ff179424 */ /* 0x000fce00078e00ff */
.L_x_163:
[----:B------:R-:W-:Y:S05]  /*3e50*/  BSYNC.RECONVERGENT B0 ;  /* 0x0000000000007941 */ /* 0x000fea0003800200 */
.L_x_162:
[----:B------:R-:W-:Y:S01]  /*3e60*/  FSEL R6, R22, RZ, P5 ;  /* 0x000000ff16067208 */ /* 0x000fe20002800000 */
[----:B------:R-:W-:Y:S01]  /*3e70*/  BSSY.RECONVERGENT B0, `(.L_x_164) ;  /* 0x000001e000007945 */ /* 0x000fe20003800200 */
[----:B------:R-:W-:Y:S02]  /*3e80*/  FSEL R7, R23, 1.875, P5 ;  /* 0x3ff0000017077808 */ /* 0x000fe40002800000 */
[----:B------:R-:W-:Y:S02]  /*3e90*/  FSEL R4, R8, RZ, P6 ;  /* 0x000000ff08047208 */ /* 0x000fe40003000000 */
[----:B------:R-:W-:-:S06]  /*3ea0*/  FSEL R5, R9, 1.875, P6 ;  /* 0x3ff0000009057808 */ /* 0x000fcc0003000000 */
[----:B------:R-:W-:Y:S01]  /*3eb0*/  DADD R24, R4, R6 ;  /* 0x0000000004187229 */ /* 0x000fe20000000006 */
[----:B------:R-:W-:Y:S02]  /*3ec0*/  IMAD.MOV.U32 R6, RZ, RZ, 0x0 ;  /* 0x00000000ff067424 */ /* 0x000fe400078e00ff */
[----:B------:R-:W-:-:S03]  /*3ed0*/  IMAD.MOV.U32 R7, RZ, RZ, 0x3fd80000 ;  /* 0x3fd80000ff077424 */ /* 0x000fc600078e00ff */
[----:B------:R-:W0:Y:S04]  /*3ee0*/  MUFU.RSQ64H R19, R25 ;  /* 0x0000001900137308 */ /* 0x000e280000001c00 */
[----:B------:R-:W-:-:S05]  /*3ef0*/  VIADD R18, R25, 0xfcb00000 ;  /* 0xfcb0000019127836 */ /* 0x000fca0000000000 */
[----:B------:R-:W-:Y:S01]  /*3f00*/  ISETP.GE.U32.AND P1, PT, R18, 0x7ca00000, PT ;  /* 0x7ca000001200780c */ /* 0x000fe20003f26070 */
[----:B0-----:R-:W-:-:S08]  /*3f10*/  DMUL R4, R18, R18 ;  /* 0x0000001212047228 */ /* 0x001fd00000000000 */
[----:B------:R-:W-:-:S08]  /*3f20*/  DFMA R4, R24, -R4, 1 ;  /* 0x3ff000001804742b */ /* 0x000fd00000000804 */
[----:B------:R-:W-:Y:S02]  /*3f30*/  DFMA R6, R4, R6, 0.5 ;  /* 0x3fe000000406742b */ /* 0x000fe40000000006 */
[----:B------:R-:W-:-:S08]  /*3f40*/  DMUL R4, R18, R4 ;  /* 0x0000000412047228 */ /* 0x000fd00000000000 */
[----:B------:R-:W-:Y:S02]  /*3f50*/  DFMA R14, R6, R4, R18 ;  /* 0x00000004060e722b */ /* 0x000fe40000000012 */
[----:B------:R0:W1:Y:S06]  /*3f60*/  F2F.F32.F64 R4, R12 ;  /* 0x0000000c00047310 */ /* 0x00006c0000301000 */
[----:B------:R-:W-:Y:S02]  /*3f70*/  DMUL R10, R24, R14 ;  /* 0x0000000e180a7228 */ /* 0x000fe40000000000 */
[----:B------:R-:W-:-:S02]  /*3f80*/  VIADD R9, R15, 0xfff00000 ;  /* 0xfff000000f097836 */ /* 0x000fc40000000000 */
[----:B------:R-:W-:-:S04]  /*3f90*/  IMAD.MOV.U32 R8, RZ, RZ, R14 ;  /* 0x000000ffff087224 */ /* 0x000fc800078e000e */
[----:B------:R-:W-:-:S08]  /*3fa0*/  DFMA R16, R10, -R10, R24 ;  /* 0x8000000a0a10722b */ /* 0x000fd00000000018 */
[----:B------:R-:W-:Y:S01]  /*3fb0*/  DFMA R6, R16, R8, R10 ;  /* 0x000000081006722b */ /* 0x000fe2000000000a */
[----:B01----:R-:W-:Y:S10]  /*3fc0*/  @!P1 BRA `(.L_x_165) ;  /* 0x0000000000209947 */ /* 0x003ff40003800000 */
[----:B------:R-:W-:Y:S01]  /*3fd0*/  IMAD.MOV.U32 R19, RZ, RZ, R25 ;  /* 0x000000ffff137224 */ /* 0x000fe200078e0019 */
[----:B------:R-:W-:Y:S01]  /*3fe0*/  MOV R20, 0x4030 ;  /* 0x0000403000147802 */ /* 0x000fe20000000f00 */
[----:B------:R-:W-:Y:S02]  /*3ff0*/  IMAD.MOV.U32 R12, RZ, RZ, R10 ;  /* 0x000000ffff0c7224 */ /* 0x000fe400078e000a */
[----:B------:R-:W-:Y:S02]  /*4000*/  IMAD.MOV.U32 R13, RZ, RZ, R11 ;  /* 0x000000ffff0d7224 */ /* 0x000fe400078e000b */
[----:B------:R-:W-:-:S07]  /*4010*/  IMAD.MOV.U32 R15, RZ, RZ, R9 ;  /* 0x000000ffff0f7224 */ /* 0x000fce00078e0009 */
[----:B------:R-:W-:Y:S05]  /*4020*/  CALL.REL.NOINC `($__internal_0_$__cuda_sm20_dsqrt_rn_f64_mediumpath_v1) ;  /* 0x00000030006c7944 */ /* 0x000fea0003c00000 */
[----:B------:R-:W-:Y:S02]  /*4030*/  IMAD.MOV.U32 R6, RZ, RZ, R14 ;  /* 0x000000ffff067224 */ /* 0x000fe400078e000e */
[----:B------:R-:W-:-:S07]  /*4040*/  IMAD.MOV.U32 R7, RZ, RZ, R15 ;  /* 0x000000ffff077224 */ /* 0x000fce00078e000f */
.L_x_165:
[----:B------:R-:W-:Y:S05]  /*4050*/  BSYNC.RECONVERGENT B0 ;  /* 0x0000000000007941 */ /* 0x000fea0003800200 */
.L_x_164:
[----:B------:R-:W0:Y:S01]  /*4060*/  F2F.F32.F64 R7, R6 ;  /* 0x0000000600077310 */ /* 0x000e220000301000 */
[----:B------:R-:W1:Y:S01]  /*4070*/  LDCU UR7, c[0x0][0x3a0] ;  /* 0x00007400ff0777ac */ /* 0x000e620008000800 */
[----:B------:R-:W-:Y:S01]  /*4080*/  FSETP.NEU.AND P1, PT, R3, RZ, PT ;  /* 0x000000ff0300720b */ /* 0x000fe20003f2d000 */
[----:B------:R-:W-:Y:S01]  /*4090*/  IMAD.MOV.U32 R11, RZ, RZ, 0x4 ;  /* 0x00000004ff0b7424 */ /* 0x000fe200078e00ff */
[----:B------:R-:W-:Y:S03]  /*40a0*/  BSSY.RECONVERGENT B0, `(.L_x_166) ;  /* 0x000000b000007945 */ /* 0x000fe60003800200 */
[----:B------:R-:W-:Y:S01]  /*40b0*/  IMAD.WIDE.U32 R10, R40, R11, UR12 ;  /* 0x0000000c280a7e25 */ /* 0x000fe2000f8e000b */
[----:B0-----:R-:W-:-:S04]  /*40c0*/  FMNMX R4, R4, R7, PT ;  /* 0x0000000704047209 */ /* 0x001fc80003800000 */
[----:B-1----:R-:W-:-:S13]  /*40d0*/  FSETP.GEU.AND P1, PT, R4, UR7, P1 ;  /* 0x0000000704007c0b */ /* 0x002fda0008f2e000 */
[----:B------:R-:W-:-:S05]  /*40e0*/  @!P1 IMAD.MOV.U32 R3, RZ, RZ, -0x40800000 ;  /* 0xbf800000ff039424 */ /* 0x000fca00078e00ff */
[----:B------:R0:W-:Y:S01]  /*40f0*/  @!P1 STG.E desc[UR18][R10.64], R3 ;  /* 0x000000030a009986 */ /* 0x0001e2000c101912 */
[----:B------:R-:W-:Y:S05]  /*4100*/  @!P1 BRA `(.L_x_167) ;  /* 0x0000000000109947 */ /* 0x000fea0003800000 */
[----:B0-----:R-:W-:Y:S01]  /*4110*/  @P0 FADD R3, |R0|, -RZ ;  /* 0x800000ff00030221 */ /* 0x001fe20000000200 */
[----:B------:R-:W-:-:S04]  /*4120*/  @!P0 FADD R5, |R2|, -RZ ;  /* 0x800000ff02058221 */ /* 0x000fc80000000200 */
[----:B------:R1:W-:Y:S04]  /*4130*/  @P0 STG.E desc[UR18][R10.64], R3 ;  /* 0x000000030a000986 */ /* 0x0003e8000c101912 */
[----:B------:R1:W-:Y:S02]  /*4140*/  @!P0 STG.E desc[UR18][R10.64], R5 ;  /* 0x000000050a008986 */ /* 0x0003e4000c101912 */
.L_x_167:
[----:B------:R-:W-:Y:S05]  /*4150*/  BSYNC.RECONVERGENT B0 ;  /* 0x0000000000007941 */ /* 0x000fea0003800200 */
.L_x_166:
[----:B------:R-:W2:Y:S01]  /*4160*/  LDG.E R0, desc[UR18][R10.64] ;  /* 0x000000120a007981 */ /* 0x000ea2000c1e1900 */
[----:B------:R-:W3:Y:S01]  /*4170*/  S2UR UR14, SR_CgaCtaId ;  /* 0x00000000000e79c3 */ /* 0x000ee20000008800 */
[----:B------:R-:W-:Y:S01]  /*4180*/  UMOV UR7, 0x400 ;  /* 0x0000040000077882 */ /* 0x000fe20000000000 */
[C---:B------:R-:W-:Y:S01]  /*4190*/  IMAD.SHL.U32 R37, R40.reuse, 0x4, RZ ;  /* 0x0000000428257824 */ /* 0x040fe200078e00ff */
[----:B------:R-:W-:Y:S01]  /*41a0*/  UIADD3 UR12, UPT, UPT, UR7, 0x200, URZ ;  /* 0x00000200070c7890 */ /* 0x000fe2000fffe0ff */
[----:B------:R-:W-:Y:S01]  /*41b0*/  LOP3.LUT R38, R40, 0x1f, RZ, 0xc0, !PT ;  /* 0x0000001f28267812 */ /* 0x000fe200078ec0ff */
[----:B------:R-:W-:Y:S02]  /*41c0*/  BSSY.RECONVERGENT B0, `(.L_x_168) ;  /* 0x000006a000007945 */ /* 0x000fe40003800200 */
[----:B------:R-:W-:Y:S02]  /*41d0*/  LOP3.LUT R36, R37, 0xf80, RZ, 0xc0, !PT ;  /* 0x00000f8025247812 */ /* 0x000fe400078ec0ff */
[----:B------:R-:W-:Y:S01]  /*41e0*/  ISETP.GT.U32.AND P0, PT, R38, 0xf, PT ;  /* 0x0000000f2600780c */ /* 0x000fe20003f04070 */
[----:B---3--:R-:W-:-:S02]  /*41f0*/  ULEA UR7, UR14, UR7, 0x18 ;  /* 0x000000070e077291 */ /* 0x008fc4000f8ec0ff */
[----:B------:R-:W-:-:S04]  /*4200*/  ULEA UR14, UR14, UR12, 0x18 ;  /* 0x0000000c0e0e7291 */ /* 0x000fc8000f8ec0ff */
[C---:B------:R-:W-:Y:S02]  /*4210*/  VIADD R9, R37.reuse, UR7 ;  /* 0x0000000725097c36 */ /* 0x040fe40008000000 */
[----:B------:R-:W-:Y:S02]  /*4220*/  VIADD R8, R37, UR14 ;  /* 0x0000000e25087c36 */ /* 0x000fe40008000000 */
[----:B------:R-:W-:Y:S01]  /*4230*/  VIADD R7, R36, UR14 ;  /* 0x0000000e24077c36 */ /* 0x000fe20008000000 */
[----:B--2---:R2:W-:Y:S04]  /*4240*/  STS [R37+UR7], R0 ;  /* 0x0000000025007988 */ /* 0x0045e80008000807 */
[----:B------:R2:W-:Y:S01]  /*4250*/  STS [R37+UR14], R40 ;  /* 0x0000002825007988 */ /* 0x0005e2000800080e */
[----:B------:R-:W-:Y:S05]  /*4260*/  @P0 BRA `(.L_x_169) ;  /* 0x00000004007c0947 */ /* 0x000fea0003800000 */
[----:B--2---:R-:W-:Y:S01]  /*4270*/  LDS R0, [R37+UR7+0x40] ;  /* 0x0000400725007984 */ /* 0x004fe20008000800 */
[----:B------:R-:W-:Y:S04]  /*4280*/  BSSY.RECONVERGENT B1, `(.L_x_170) ;  /* 0x0000013000017945 */ /* 0x000fe80003800200 */
[----:B------:R-:W-:Y:S01]  /*4290*/  BSSY.RELIABLE B2, `(.L_x_171) ;  /* 0x000000d000027945 */ /* 0x000fe20003800100 */
[----:B01----:R-:W0:Y:S02]  /*42a0*/  LDS R3, [R37+UR7] ;  /* 0x0000000725037984 */ /* 0x003e240008000800 */
[----:B0-----:R-:W-:Y:S02]  /*42b0*/  FSETP.GEU.AND P1, PT, R0, R3, PT ;  /* 0x000000030000720b */ /* 0x001fe40003f2e000 */
[----:B------:R-:W-:-:S05]  /*42c0*/  LOP3.LUT R0, R37, 0x7c, RZ, 0xc0, !PT ;  /* 0x0000007c25007812 */ /* 0x000fca00078ec0ff */
[----:B------:R-:W-:-:S06]  /*42d0*/  IMAD.IADD R0, R7, 0x1, R0 ;  /* 0x0000000107007824 */ /* 0x000fcc00078e0200 */
[----:B------:R-:W-:Y:S05]  /*42e0*/  @P1 BRA `(.L_x_172) ;  /* 0x00000000000c1947 */ /* 0x000fea0003800000 */
[----:B------:R-:W0:Y:S02]  /*42f0*/  LDS R2, [R37+UR7+0x40] ;  /* 0x0000400725027984 */ /* 0x000e240008000800 */
[----:B0-----:R-:W-:-:S13]  /*4300*/  FSETP.GT.AND P1, PT, R2, RZ, PT ;  /* 0x000000ff0200720b */ /* 0x001fda0003f24000 */
[----:B------:R-:W-:Y:S05]  /*4310*/  @P1 BRA `(.L_x_173) ;  /* 0x0000000000101947 */ /* 0x000fea0003800000 */
.L_x_172:
[----:B------:R-:W0:Y:S02]  /*4320*/  LDS R2, [R37+UR7] ;  /* 0x0000000725027984 */ /* 0x000e240008000800 */
[----:B0-----:R-:W-:-:S13]  /*4330*/  FSETP.NEU.AND P1, PT, R2, -1, PT ;  /* 0xbf8000000200780b */ /* 0x001fda0003f2d000 */
[----:B------:R-:W-:Y:S05]  /*4340*/  @P1 BREAK.RELIABLE B2 ;  /* 0x0000000000021942 */ /* 0x000fea0003800100 */
[----:B------:R-:W-:Y:S05]  /*4350*/  @P1 BRA `(.L_x_174) ;  /* 0x0000000000141947 */ /* 0x000fea0003800000 */
.L_x_173:
[----:B------:R-:W-:Y:S05]  /*4360*/  BSYNC.RELIABLE B2 ;  /* 0x0000000000027941 */ /* 0x000fea0003800100 */
.L_x_171:
[----:B------:R-:W0:Y:S04]  /*4370*/  LDS R2, [R37+UR7+0x40] ;  /* 0x0000400725027984 */ /* 0x000e280008000800 */
[----:B0-----:R-:W-:Y:S04]  /*4380*/  STS [R37+UR7], R2 ;  /* 0x0000000225007988 */ /* 0x001fe80008000807 */
[----:B------:R-:W0:Y:S04]  /*4390*/  LDS R3, [R0+0x40] ;  /* 0x0000400000037984 */ /* 0x000e280000000800 */
[----:B0-----:R0:W-:Y:S02]  /*43a0*/  STS [R0], R3 ;  /* 0x0000000300007388 */ /* 0x0011e40000000800 */
.L_x_174:
[----:B------:R-:W-:Y:S05]  /*43b0*/  BSYNC.RECONVERGENT B1 ;  /* 0x0000000000017941 */ /* 0x000fea0003800200 */
.L_x_170:
[----:B------:R-:W-:Y:S01]  /*43c0*/  LDS R2, [R37+UR7+0x20] ;  /* 0x0000200725027984 */ /* 0x000fe20008000800 */
[----:B------:R-:W-:Y:S04]  /*43d0*/  BSSY.RECONVERGENT B1, `(.L_x_175) ;  /* 0x0000011000017945 */ /* 0x000fe80003800200 */
[----:B------:R-:W-:Y:S01]  /*43e0*/  BSSY.RELIABLE B2, `(.L_x_176) ;  /* 0x000000b000027945 */ /* 0x000fe20003800100 */
[----:B0-----:R-:W0:Y:S02]  /*43f0*/  LDS R3, [R37+UR7] ;  /* 0x0000000725037984 */ /* 0x001e240008000800 */
[----:B0-----:R-:W-:-:S13]  /*4400*/  FSETP.GEU.AND P1, PT, R2, R3, PT ;  /* 0x000000030200720b */ /* 0x001fda0003f2e000 */
[----:B------:R-:W-:Y:S05]  /*4410*/  @P1 BRA `(.L_x_177) ;  /* 0x00000000000c1947 */ /* 0x000fea0003800000 */
[----:B------:R-:W0:Y:S02]  /*4420*/  LDS R2, [R37+UR7+0x20] ;  /* 0x0000200725027984 */ /* 0x000e240008000800 */
[----:B0-----:R-:W-:-:S13]  /*4430*/  FSETP.GT.AND P1, PT, R2, RZ, PT ;  /* 0x000000ff0200720b */ /* 0x001fda0003f24000 */
[----:B------:R-:W-:Y:S05]  /*4440*/  @P1 BRA `(.L_x_178) ;  /* 0x0000000000101947 */ /* 0x000fea0003800000 */
.L_x_177:
[----:B------:R-:W0:Y:S02]  /*4450*/  LDS R2, [R37+UR7] ;  /* 0x0000000725027984 */ /* 0x000e240008000800 */
[----:B0-----:R-:W-:-:S13]  /*4460*/  FSETP.NEU.AND P1, PT, R2, -1, PT ;  /* 0xbf8000000200780b */ /* 0x001fda0003f2d000 */
[----:B------:R-:W-:Y:S05]  /*4470*/  @P1 BREAK.RELIABLE B2 ;  /* 0x0000000000021942 */ /* 0x000fea0003800100 */
[----:B------:R-:W-:Y:S05]  /*4480*/  @P1 BRA `(.L_x_179) ;  /* 0x0000000000141947 */ /* 0x000fea0003800000 */
.L_x_178:
[----:B------:R-:W-:Y:S05]  /*4490*/  BSYNC.RELIABLE B2 ;  /* 0x0000000000027941 */ /* 0x000fea0003800100 */
.L_x_176:
[----:B------:R-:W0:Y:S04]  /*44a0*/  LDS R2, [R37+UR7+0x20] ;  /* 0x0000200725027984 */ /* 0x000e280008000800 */
[----:B0-----:R-:W-:Y:S04]  /*44b0*/  STS [R37+UR7], R2 ;  /* 0x0000000225007988 */ /* 0x001fe80008000807 */
[----:B------:R-:W0:Y:S04]  /*44c0*/  LDS R3, [R0+0x20] ;  /* 0x0000200000037984 */ /* 0x000e280000000800 */
[----:B0-----:R0:W-:Y:S02]  /*44d0*/  STS [R0], R3 ;  /* 0x0000000300007388 */ /* 0x0011e40000000800 */
.L_x_179:
[----:B------:R-:W-:Y:S05]  /*44e0*/  BSYNC.RECONVERGENT B1 ;  /* 0x0000000000017941 */ /* 0x000fea0003800200 */
.L_x_175:
        /* <DEDUP_REMOVED lines=9> */
.L_x_182:
[----:B------:R-:W0:Y:S02]  /*4580*/  LDS R2, [R37+UR7] ;  /* 0x0000000725027984 */ /* 0x000e240008000800 */
[----:B0-----:R-:W-:-:S13]  /*4590*/  FSETP.NEU.AND P1, PT, R2, -1, PT ;  /* 0xbf8000000200780b */ /* 0x001fda0003f2d000 */
[----:B------:R-:W-:Y:S05]  /*45a0*/  @P1 BREAK.RELIABLE B2 ;  /* 0x0000000000021942 */ /* 0x000fea0003800100 */
[----:B------:R-:W-:Y:S05]  /*45b0*/  @P1 BRA `(.L_x_184) ;  /* 0x0000000000141947 */ /* 0x000fea0003800000 */
.L_x_183:
[----:B------:R-:W-:Y:S05]  /*45c0*/  BSYNC.RELIABLE B2 ;  /* 0x0000000000027941 */ /* 0x000fea0003800100 */
.L_x_181:
[----:B------:R-:W0:Y:S04]  /*45d0*/  LDS R2, [R37+UR7+0x10] ;  /* 0x0000100725027984 */ /* 0x000e280008000800 */
[----:B0-----:R-:W-:Y:S04]  /*45e0*/  STS [R37+UR7], R2 ;  /* 0x0000000225007988 */ /* 0x001fe80008000807 */
[----:B------:R-:W0:Y:S04]  /*45f0*/  LDS R3, [R0+0x10] ;  /* 0x0000100000037984 */ /* 0x000e280000000800 */
[----:B0-----:R0:W-:Y:S02]  /*4600*/  STS [R0], R3 ;  /* 0x0000000300007388 */ /* 0x0011e40000000800 */
.L_x_184:
[----:B------:R-:W-:Y:S05]  /*4610*/  BSYNC.RECONVERGENT B1 ;  /* 0x0000000000017941 */ /* 0x000fea0003800200 */
.L_x_180:
        /* <DEDUP_REMOVED lines=9> */
.L_x_187:
[----:B------:R-:W0:Y:S02]  /*46b0*/  LDS R2, [R37+UR7] ;  /* 0x0000000725027984 */ /* 0x000e240008000800 */
[----:B0-----:R-:W-:-:S13]  /*46c0*/  FSETP.NEU.AND P1, PT, R2, -1, PT ;  /* 0xbf8000000200780b */ /* 0x001fda0003f2d000 */
[----:B------:R-:W-:Y:S05]  /*46d0*/  @P1 BREAK.RELIABLE B2 ;  /* 0x0000000000021942 */ /* 0x000fea0003800100 */
[----:B------:R-:W-:Y:S05]  /*46e0*/  @P1 BRA `(.L_x_189) ;  /* 0x0000000000141947 */ /* 0x000fea0003800000 */
.L_x_188:
[----:B------:R-:W-:Y:S05]  /*46f0*/  BSYNC.RELIABLE B2 ;  /* 0x0000000000027941 */ /* 0x000fea0003800100 */
.L_x_186:
[----:B------:R-:W0:Y:S04]  /*4700*/  LDS R2, [R37+UR7+0x8] ;  /* 0x0000080725027984 */ /* 0x000e280008000800 */
[----:B0-----:R-:W-:Y:S04]  /*4710*/  STS [R37+UR7], R2 ;  /* 0x0000000225007988 */ /* 0x001fe80008000807 */
[----:B------:R-:W0:Y:S04]  /*4720*/  LDS R3, [R0+0x8] ;  /* 0x0000080000037984 */ /* 0x000e280000000800 */
[----:B0-----:R0:W-:Y:S02]  /*4730*/  STS [R0], R3 ;  /* 0x0000000300007388 */ /* 0x0011e40000000800 */
.L_x_189:
[----:B------:R-:W-:Y:S05]  /*4740*/  BSYNC.RECONVERGENT B1 ;  /* 0x0000000000017941 */ /* 0x000fea0003800200 */
.L_x_185:
[----:B------:R-:W-:Y:S01]  /*4750*/  LDS R2, [R37+UR7+0x4] ;  /* 0x0000040725027984 */ /* 0x000fe20008000800 */
[----:B------:R-:W-:Y:S03]  /*4760*/  BSSY.RELIABLE B1, `(.L_x_190) ;  /* 0x000000b000017945 */ /* 0x000fe60003800100 */
[----:B0-----:R-:W0:Y:S02]  /*4770*/  LDS R3, [R37+UR7] ;  /* 0x0000000725037984 */ /* 0x001e240008000800 */
[----:B0-----:R-:W-:-:S13]  /*4780*/  FSETP.GEU.AND P1, PT, R2, R3, PT ;  /* 0x000000030200720b */ /* 0x001fda0003f2e000 */
[----:B------:R-:W-:Y:S05]  /*4790*/  @P1 BRA `(.L_x_191) ;  /* 0x00000000000c1947 */ /* 0x000fea0003800000 */
[----:B------:R-:W0:Y:S02]  /*47a0*/  LDS R2, [R37+UR7+0x4] ;  /* 0x0000040725027984 */ /* 0x000e240008000800 */
[----:B0-----:R-:W-:-:S13]  /*47b0*/  FSETP.GT.AND P1, PT, R2, RZ, PT ;  /* 0x000000ff0200720b */ /* 0x001fda0003f24000 */
[----:B------:R-:W-:Y:S05]  /*47c0*/  @P1 BRA `(.L_x_192) ;  /* 0x0000000000101947 */ /* 0x000fea0003800000 */
.L_x_191:
[----:B------:R-:W0:Y:S02]  /*47d0*/  LDS R2, [R37+UR7] ;  /* 0x0000000725027984 */ /* 0x000e240008000800 */
[----:B0-----:R-:W-:-:S13]  /*47e0*/  FSETP.NEU.AND P1, PT, R2, -1, PT ;  /* 0xbf8000000200780b */ /* 0x001fda0003f2d000 */
[----:B------:R-:W-:Y:S05]  /*47f0*/  @P1 BREAK.RELIABLE B1 ;  /* 0x0000000000011942 */ /* 0x000fea0003800100 */
[----:B------:R-:W-:Y:S05]  /*4800*/  @P1 BRA `(.L_x_169) ;  /* 0x0000000000141947 */ /* 0x000fea0003800000 */
.L_x_192:
[----:B------:R-:W-:Y:S05]  /*4810*/  BSYNC.RELIABLE B1 ;  /* 0x0000000000017941 */ /* 0x000fea0003800100 */
.L_x_190:
[----:B------:R-:W0:Y:S04]  /*4820*/  LDS R2, [R37+UR7+0x4] ;  /* 0x0000040725027984 */ /* 0x000e280008000800 */
[----:B0-----:R-:W-:Y:S04]  /*4830*/  STS [R37+UR7], R2 ;  /* 0x0000000225007988 */ /* 0x001fe80008000807 */
[----:B------:R-:W0:Y:S04]  /*4840*/  LDS R3, [R0+0x4] ;  /* 0x0000040000037984 */ /* 0x000e280000000800 */
[----:B0-----:R3:W-:Y:S02]  /*4850*/  STS [R0], R3 ;  /* 0x0000000300007388 */ /* 0x0017e40000000800 */
.L_x_169:
[----:B------:R-:W-:Y:S05]  /*4860*/  BSYNC.RECONVERGENT B0 ;  /* 0x0000000000007941 */ /* 0x000fea0003800200 */
.L_x_168:
[----:B------:R-:W-:Y:S05]  /*4870*/  WARPSYNC.ALL ;  /* 0x0000000000007948 */ /* 0x000fea0003800000 */
[----:B------:R-:W4:Y:S01]  /*4880*/  LDCU.64 UR12, c[0x0][0x390] ;  /* 0x00007200ff0c77ac */ /* 0x000f220008000a00 */
[----:B------:R-:W-:Y:S01]  /*4890*/  ISETP.GT.U32.AND P1, PT, R40, 0x1f, PT ;  /* 0x0000001f2800780c */ /* 0x000fe20003f24070 */
[----:B--23--:R2:W3:Y:S01]  /*48a0*/  LDS R0, [R36+UR14] ;  /* 0x0000000e24007984 */ /* 0x00c4e20008000800 */
[----:B------:R-:W-:Y:S01]  /*48b0*/  BSSY.RECONVERGENT B1, `(.L_x_193) ;  /* 0x0000075000017945 */ /* 0x000fe20003800200 */
[----:B------:R-:W-:Y:S01]  /*48c0*/  UIADD3 UR15, UPT, UPT, UR20, 0x1, URZ ;  /* 0x00000001140f7890 */ /* 0x000fe2000fffe0ff */
[----:B------:R-:W-:-:S02]  /*48d0*/  LEA R6, R38, UR7, 0x2 ;  /* 0x0000000726067c11 */ /* 0x000fc4000f8e10ff */
[----:B-1----:R-:W-:Y:S01]  /*48e0*/  LEA R5, R38, UR14, 0x2 ;  /* 0x0000000e26057c11 */ /* 0x002fe2000f8e10ff */
[----:B----4-:R-:W-:Y:S01]  /*48f0*/  UIMAD.WIDE.U32 UR12, UR15, 0x4, UR12 ;  /* 0x000000040f0c78a5 */ /* 0x010fe2000f8e000c */
[----:B------:R-:W-:Y:S06]  /*4900*/  BAR.SYNC.DEFER_BLOCKING 0x0 ;  /* 0x0000000000007b1d */ /* 0x000fec0000010000 */
[----:B--2---:R-:W-:Y:S05]  /*4910*/  @P1 BRA `(.L_x_194) ;  /* 0x0000000400b81947 */ /* 0x004fea0003800000 */
[----:B------:R-:W-:Y:S01]  /*4920*/  ISETP.GE.U32.AND P1, PT, R40, 0x4, PT ;  /* 0x000000042800780c */ /* 0x000fe20003f26070 */
[----:B------:R-:W-:-:S12]  /*4930*/  BSSY.RECONVERGENT B0, `(.L_x_195) ;  /* 0x0000067000007945 */ /* 0x000fd80003800200 */
[C---:B------:R-:W-:Y:S01]  /*4940*/  @!P1 IMAD R2, R40.reuse, 0x7c, R9 ;  /* 0x0000007c28029824 */ /* 0x040fe200078e0209 */
[----:B------:R-:W-:Y:S01]  /*4950*/  @P1 STS [R37+UR7], RZ ;  /* 0x000000ff25001988 */ /* 0x000fe20008000807 */
[----:B---3--:R-:W-:Y:S02]  /*4960*/  @P1 IMAD.MOV.U32 R0, RZ, RZ, RZ ;  /* 0x000000ffff001224 */ /* 0x008fe400078e00ff */
[----:B0-----:R-:W-:Y:S02]  /*4970*/  @!P1 IMAD R3, R40, 0x7c, R8 ;  /* 0x0000007c28039824 */ /* 0x001fe400078e0208 */
[----:B------:R-:W0:Y:S04]  /*4980*/  @!P1 LDS R2, [R2] ;  /* 0x0000000002029984 */ /* 0x000e280000000800 */
[----:B0-----:R-:W-:Y:S04]  /*4990*/  @!P1 STS [R37+UR7], R2 ;  /* 0x0000000225009988 */ /* 0x001fe80008000807 */
[----:B------:R-:W0:Y:S04]  /*49a0*/  @!P1 LDS R0, [R3] ;  /* 0x0000000003009984 */ /* 0x000e280000000800 */
[----:B0-----:R0:W-:Y:S01]  /*49b0*/  STS [R37+UR14], R0 ;  /* 0x0000000025007988 */ /* 0x0011e2000800080e */
[----:B------:R-:W-:Y:S05]  /*49c0*/  @P0 BRA `(.L_x_196) ;  /* 0x0000000400740947 */ /* 0x000fea0003800000 */
[----:B0-----:R-:W-:Y:S01]  /*49d0*/  LDS R0, [R6+0x40] ;  /* 0x0000400006007984 */ /* 0x001fe20000000800 */
[----:B------:R-:W-:Y:S04]  /*49e0*/  BSSY.RECONVERGENT B2, `(.L_x_197) ;  /* 0x0000011000027945 */ /* 0x000fe80003800200 */
[----:B------:R-:W-:Y:S01]  /*49f0*/  BSSY.RELIABLE B3, `(.L_x_198) ;  /* 0x000000b000037945 */ /* 0x000fe20003800100 */
[----:B------:R-:W0:Y:S02]  /*4a00*/  LDS R3, [R6] ;  /* 0x0000000006037984 */ /* 0x000e240000000800 */
[----:B0-----:R-:W-:-:S13]  /*4a10*/  FSETP.GEU.AND P0, PT, R0, R3, PT ;  /* 0x000000030000720b */ /* 0x001fda0003f0e000 */
[----:B------:R-:W-:Y:S05]  /*4a20*/  @P0 BRA `(.L_x_199) ;  /* 0x00000000000c0947 */ /* 0x000fea0003800000 */
[----:B------:R-:W0:Y:S02]  /*4a30*/  LDS R0, [R6+0x40] ;  /* 0x0000400006007984 */ /* 0x000e240000000800 */
[----:B0-----:R-:W-:-:S13]  /*4a40*/  FSETP.GT.AND P0, PT, R0, RZ, PT ;  /* 0x000000ff0000720b */ /* 0x001fda0003f04000 */
[----:B------:R-:W-:Y:S05]  /*4a50*/  @P0 BRA `(.L_x_200) ;  /* 0x0000000000100947 */ /* 0x000fea0003800000 */
.L_x_199:
[----:B------:R-:W0:Y:S02]  /*4a60*/  LDS R0, [R6] ;  /* 0x0000000006007984 */ /* 0x000e240000000800 */
[----:B0-----:R-:W-:-:S13]  /*4a70*/  FSETP.NEU.AND P0, PT, R0, -1, PT ;  /* 0xbf8000000000780b */ /* 0x001fda0003f0d000 */
[----:B------:R-:W-:Y:S05]  /*4a80*/  @P0 BREAK.RELIABLE B3 ;  /* 0x0000000000030942 */ /* 0x000fea0003800100 */
[----:B------:R-:W-:Y:S05]  /*4a90*/  @P0 BRA `(.L_x_201) ;  /* 0x0000000000140947 */ /* 0x000fea0003800000 */
.L_x_200:
[----:B------:R-:W-:Y:S05]  /*4aa0*/  BSYNC.RELIABLE B3 ;  /* 0x0000000000037941 */ /* 0x000fea0003800100 */
.L_x_198:
[----:B------:R-:W0:Y:S04]  /*4ab0*/  LDS R3, [R6+0x40] ;  /* 0x0000400006037984 */ /* 0x000e280000000800 */
[----:B0-----:R-:W-:Y:S04]  /*4ac0*/  STS [R6], R3 ;  /* 0x0000000306007388 */ /* 0x001fe80000000800 */
[----:B------:R-:W0:Y:S04]  /*4ad0*/  LDS R0, [R5+0x40] ;  /* 0x0000400005007984 */ /* 0x000e280000000800 */
[----:B0-----:R0:W-:Y:S02]  /*4ae0*/  STS [R5], R0 ;  /* 0x0000000005007388 */ /* 0x0011e40000000800 */
.L_x_201:
[----:B------:R-:W-:Y:S05]  /*4af0*/  BSYNC.RECONVERGENT B2 ;  /* 0x0000000000027941 */ /* 0x000fea0003800200 */
.L_x_197:
        /* <DEDUP_REMOVED lines=9> */
.L_x_204:
[----:B------:R-:W0:Y:S02]  /*4b90*/  LDS R0, [R6] ;  /* 0x0000000006007984 */ /* 0x000e240000000800 */
[----:B0-----:R-:W-:-:S13]  /*4ba0*/  FSETP.NEU.AND P0, PT, R0, -1, PT ;  /* 0xbf8000000000780b */ /* 0x001fda0003f0d000 */
[----:B------:R-:W-:Y:S05]  /*4bb0*/  @P0 BREAK.RELIABLE B3 ;  /* 0x0000000000030942 */ /* 0x000fea0003800100 */
[----:B------:R-:W-:Y:S05]  /*4bc0*/  @P0 BRA `(.L_x_206) ;  /* 0x0000000000140947 */ /* 0x000fea0003800000 */
.L_x_205:
[----:B------:R-:W-:Y:S05]  /*4bd0*/  BSYNC.RELIABLE B3 ;  /* 0x0000000000037941 */ /* 0x000fea0003800100 */
.L_x_203:
[----:B------:R-:W0:Y:S04]  /*4be0*/  LDS R3, [R6+0x20] ;  /* 0x0000200006037984 */ /* 0x000e280000000800 */
[----:B0-----:R-:W-:Y:S04]  /*4bf0*/  STS [R6], R3 ;  /* 0x0000000306007388 */ /* 0x001fe80000000800 */
[----:B------:R-:W0:Y:S04]  /*4c00*/  LDS R0, [R5+0x20] ;  /* 0x0000200005007984 */ /* 0x000e280000000800 */
[----:B0-----:R0:W-:Y:S02]  /*4c10*/  STS [R5], R0 ;  /* 0x0000000005007388 */ /* 0x0011e40000000800 */
.L_x_206:
[----:B------:R-:W-:Y:S05]  /*4c20*/  BSYNC.RECONVERGENT B2 ;  /* 0x0000000000027941 */ /* 0x000fea0003800200 */
.L_x_202:
        /* <DEDUP_REMOVED lines=9> */
.L_x_209:
[----:B------:R-:W0:Y:S02]  /*4cc0*/  LDS R0, [R6] ;  /* 0x0000000006007984 */ /* 0x000e240000000800 */
[----:B0-----:R-:W-:-:S13]  /*4cd0*/  FSETP.NEU.AND P0, PT, R0, -1, PT ;  /* 0xbf8000000000780b */ /* 0x001fda0003f0d000 */
[----:B------:R-:W-:Y:S05]  /*4ce0*/  @P0 BREAK.RELIABLE B3 ;  /* 0x0000000000030942 */ /* 0x000fea0003800100 */
[----:B------:R-:W-:Y:S05]  /*4cf0*/  @P0 BRA `(.L_x_211) ;  /* 0x0000000000140947 */ /* 0x000fea0003800000 */
.L_x_210:
[----:B------:R-:W-:Y:S05]  /*4d00*/  BSYNC.RELIABLE B3 ;  /* 0x0000000000037941 */ /* 0x000fea0003800100 */
.L_x_208:
[----:B------:R-:W0:Y:S04]  /*4d10*/  LDS R3, [R6+0x10] ;  /* 0x0000100006037984 */ /* 0x000e280000000800 */
[----:B0-----:R-:W-:Y:S04]  /*4d20*/  STS [R6], R3 ;  /* 0x0000000306007388 */ /* 0x001fe80000000800 */
[----:B------:R-:W0:Y:S04]  /*4d30*/  LDS R0, [R5+0x10] ;  /* 0x0000100005007984 */ /* 0x000e280000000800 */
[----:B0-----:R0:W-:Y:S02]  /*4d40*/  STS [R5], R0 ;  /* 0x0000000005007388 */ /* 0x0011e40000000800 */
.L_x_211:
[----:B------:R-:W-:Y:S05]  /*4d50*/  BSYNC.RECONVERGENT B2 ;  /* 0x0000000000027941 */ /* 0x000fea0003800200 */
.L_x_207:
        /* <DEDUP_REMOVED lines=9> */
.L_x_214:
[----:B------:R-:W0:Y:S02]  /*4df0*/  LDS R0, [R6] ;  /* 0x0000000006007984 */ /* 0x000e240000000800 */
[----:B0-----:R-:W-:-:S13]  /*4e00*/  FSETP.NEU.AND P0, PT, R0, -1, PT ;  /* 0xbf8000000000780b */ /* 0x001fda0003f0d000 */
[----:B------:R-:W-:Y:S05]  /*4e10*/  @P0 BREAK.RELIABLE B3 ;  /* 0x0000000000030942 */ /* 0x000fea0003800100 */
[----:B------:R-:W-:Y:S05]  /*4e20*/  @P0 BRA `(.L_x_216) ;  /* 0x0000000000140947 */ /* 0x000fea0003800000 */
.L_x_215:
[----:B------:R-:W-:Y:S05]  /*4e30*/  BSYNC.RELIABLE B3 ;  /* 0x0000000000037941 */ /* 0x000fea0003800100 */
.L_x_213:
[----:B------:R-:W0:Y:S04]  /*4e40*/  LDS R3, [R6+0x8] ;  /* 0x0000080006037984 */ /* 0x000e280000000800 */
[----:B0-----:R-:W-:Y:S04]  /*4e50*/  STS [R6], R3 ;  /* 0x0000000306007388 */ /* 0x001fe80000000800 */
[----:B------:R-:W0:Y:S04]  /*4e60*/  LDS R0, [R5+0x8] ;  /* 0x0000080005007984 */ /* 0x000e280000000800 */
[----:B0-----:R0:W-:Y:S02]  /*4e70*/  STS [R5], R0 ;  /* 0x0000000005007388 */ /* 0x0011e40000000800 */
.L_x_216:
[----:B------:R-:W-:Y:S05]  /*4e80*/  BSYNC.RECONVERGENT B2 ;  /* 0x0000000000027941 */ /* 0x000fea0003800200 */
.L_x_212:
[----:B0-----:R-:W-:Y:S01]  /*4e90*/  LDS R0, [R6+0x4] ;  /* 0x0000040006007984 */ /* 0x001fe20000000800 */
[----:B------:R-:W-:Y:S03]  /*4ea0*/  BSSY.RELIABLE B2, `(.L_x_217) ;  /* 0x000000b000027945 */ /* 0x000fe60003800100 */
[----:B------:R-:W0:Y:S02]  /*4eb0*/  LDS R3, [R6] ;  /* 0x0000000006037984 */ /* 0x000e240000000800 */
[----:B0-----:R-:W-:-:S13]  /*4ec0*/  FSETP.GEU.AND P0, PT, R0, R3, PT ;  /* 0x000000030000720b */ /* 0x001fda0003f0e000 */
[----:B------:R-:W-:Y:S05]  /*4ed0*/  @P0 BRA `(.L_x_218) ;  /* 0x00000000000c0947 */ /* 0x000fea0003800000 */
[----:B------:R-:W0:Y:S02]  /*4ee0*/  LDS R0, [R6+0x4] ;  /* 0x0000040006007984 */ /* 0x000e240000000800 */
[----:B0-----:R-:W-:-:S13]  /*4ef0*/  FSETP.GT.AND P0, PT, R0, RZ, PT ;  /* 0x000000ff0000720b */ /* 0x001fda0003f04000 */
[----:B------:R-:W-:Y:S05]  /*4f00*/  @P0 BRA `(.L_x_219) ;  /* 0x0000000000100947 */ /* 0x000fea0003800000 */
.L_x_218:
[----:B------:R-:W0:Y:S02]  /*4f10*/  LDS R0, [R6] ;  /* 0x0000000006007984 */ /* 0x000e240000000800 */
[----:B0-----:R-:W-:-:S13]  /*4f20*/  FSETP.NEU.AND P0, PT, R0, -1, PT ;  /* 0xbf8000000000780b */ /* 0x001fda0003f0d000 */
[----:B------:R-:W-:Y:S05]  /*4f30*/  @P0 BREAK.RELIABLE B2 ;  /* 0x0000000000020942 */ /* 0x000fea0003800100 */
[----:B------:R-:W-:Y:S05]  /*4f40*/  @P0 BRA `(.L_x_196) ;  /* 0x0000000000140947 */ /* 0x000fea0003800000 */
.L_x_219:
[----:B------:R-:W-:Y:S05]  /*4f50*/  BSYNC.RELIABLE B2 ;  /* 0x0000000000027941 */ /* 0x000fea0003800100 */
.L_x_217:
[----:B------:R-:W0:Y:S04]  /*4f60*/  LDS R3, [R6+0x4] ;  /* 0x0000040006037984 */ /* 0x000e280000000800 */
[----:B0-----:R-:W-:Y:S04]  /*4f70*/  STS [R6], R3 ;  /* 0x0000000306007388 */ /* 0x001fe80000000800 */
[----:B------:R-:W0:Y:S04]  /*4f80*/  LDS R0, [R5+0x4] ;  /* 0x0000040005007984 */ /* 0x000e280000000800 */
[----:B0-----:R1:W-:Y:S02]  /*4f90*/  STS [R5], R0 ;  /* 0x0000000005007388 */ /* 0x0013e40000000800 */
.L_x_196:
[----:B------:R-:W-:Y:S05]  /*4fa0*/  BSYNC.RECONVERGENT B0 ;  /* 0x0000000000007941 */ /* 0x000fea0003800200 */
.L_x_195:
[----:B------:R-:W2:Y:S01]  /*4fb0*/  LDS R13, [UR7+0x200] ;  /* 0x00020007ff0d7984 */ /* 0x000ea20008000800 */
[----:B------:R-:W-:Y:S01]  /*4fc0*/  ISETP.NE.AND P0, PT, R40, RZ, PT ;  /* 0x000000ff2800720c */ /* 0x000fe20003f05270 */
[----:B------:R-:W-:Y:S02]  /*4fd0*/  IMAD.U32 R2, RZ, RZ, UR12 ;  /* 0x0000000cff027e24 */ /* 0x000fe4000f8e00ff */
[----:B------:R-:W-:-:S10]  /*4fe0*/  IMAD.U32 R3, RZ, RZ, UR13 ;  /* 0x0000000dff037e24 */ /* 0x000fd4000f8e00ff */
[----:B--2---:R2:W-:Y:S02]  /*4ff0*/  @!P0 STG.E desc[UR18][R2.64], R13 ;  /* 0x0000000d02008986 */ /* 0x0045e4000c101912 */
.L_x_194:
[----:B------:R-:W-:Y:S05]  /*5000*/  BSYNC.RECONVERGENT B1 ;  /* 0x0000000000017941 */ /* 0x000fea0003800200 */
.L_x_193:
[----:B------:R-:W-:Y:S05]  /*5010*/  WARPSYNC.ALL ;  /* 0x0000000000007948 */ /* 0x000fea0003800000 */
[----:B------:R-:W-:Y:S01]  /*5020*/  BAR.SYNC.DEFER_BLOCKING 0x0 ;  /* 0x0000000000007b1d */ /* 0x000fe20000010000 */
[----:B------:R-:W-:Y:S02]  /*5030*/  IMAD.U32 R12, RZ, RZ, UR4 ;  /* 0x00000004ff0c7e24 */ /* 0x000fe4000f8e00ff */
[----:B--2---:R-:W-:-:S05]  /*5040*/  IMAD.U32 R13, RZ, RZ, UR5 ;  /* 0x00000005ff0d7e24 */ /* 0x004fca000f8e00ff */
[----:B------:R-:W2:Y:S01]  /*5050*/  LDG.E R12, desc[UR18][R12.64] ;  /* 0x000000120c0c7981 */ /* 0x000ea2000c1e1900 */
[----:B------:R-:W-:Y:S02]  /*5060*/  IMAD.MOV.U32 R15, RZ, RZ, 0x4 ;  /* 0x00000004ff0f7424 */ /* 0x000fe400078e00ff */
[----:B------:R-:W-:Y:S01]  /*5070*/  IMAD.U32 R20, RZ, RZ, UR12 ;  /* 0x0000000cff147e24 */ /* 0x000fe2000f8e00ff */
[----:B0-----:R-:W0:Y:S01]  /*5080*/  LDS R3, [UR7+0x800] ;  /* 0x00080007ff037984 */ /* 0x001e220008000800 */
[----:B------:R-:W-:-:S05]  /*5090*/  IMAD.WIDE.U32 R14, R40, R15, UR8 ;  /* 0x00000008280e7e25 */ /* 0x000fca000f8e000f */
[----:B------:R-:W4:Y:S01]  /*50a0*/  LDG.E R4, desc[UR18][R14.64] ;  /* 0x000000120e047981 */ /* 0x000f22000c1e1900 */
[----:B------:R-:W-:-:S05]  /*50b0*/  IMAD.U32 R21, RZ, RZ, UR13 ;  /* 0x0000000dff157e24 */ /* 0x000fca000f8e00ff */
[----:B------:R-:W5:Y:S01]  /*50c0*/  LDG.E R20, desc[UR18][R20.64] ;  /* 0x0000001214147981 */ /* 0x000f62000c1e1900 */
[----:B--2---:R-:W-:-:S13]  /*50d0*/  R2UR UR16, R12 ;  /* 0x000000000c1072ca */ /* 0x004fda00000e0000 */
[----:B------:R-:W-:-:S06]  /*50e0*/  UIMAD.WIDE UR22, UR16, 0x4, UR8 ;  /* 0x00000004101678a5 */ /* 0x000fcc000f8e0208 */
[----:B------:R-:W-:Y:S02]  /*50f0*/  IMAD.U32 R17, RZ, RZ, UR23 ;  /* 0x00000017ff117e24 */ /* 0x000fe4000f8e00ff */
[----:B------:R-:W-:-:S05]  /*5100*/  IMAD.U32 R16, RZ, RZ, UR22 ;  /* 0x00000016ff107e24 */ /* 0x000fca000f8e00ff */
[----:B------:R-:W4:Y:S01]  /*5110*/  LDG.E R17, desc[UR18][R16.64] ;  /* 0x0000001210117981 */ /* 0x000f22000c1e1900 */
[----:B-----5:R-:W-:Y:S01]  /*5120*/  R2UR UR15, R20 ;  /* 0x00000000140f72ca */ /* 0x020fe200000e0000 */
[----:B------:R-:W-:Y:S01]  /*5130*/  BSSY.RECONVERGENT B0, `(.L_x_220) ;  /* 0x0000007000007945 */ /* 0x000fe20003800200 */
[----:B------:R-:W-:Y:S01]  /*5140*/  MOV R42, 0x51a0 ;  /* 0x000051a0002a7802 */ /* 0x000fe20000000f00 */
[----:B----4-:R-:W-:-:S04]  /*5150*/  FADD R2, R17, -R4 ;  /* 0x8000000411027221 */ /* 0x010fc80000000000 */
[----:B------:R-:W2:Y:S02]  /*5160*/  F2F.F64.F32 R12, R2 ;  /* 0x00000002000c7310 */ /* 0x000ea40000201800 */
[----:B--2---:R-:W-:-:S10]  /*5170*/  DADD R18, -RZ, |R12| ;  /* 0x00000000ff127229 */ /* 0x004fd4000000050c */
[----:B0-----:R-:W-:-:S07]  /*5180*/  IMAD.MOV.U32 R39, RZ, RZ, R19 ;  /* 0x000000ffff277224 */ /* 0x001fce00078e0013 */
[----:B-1-3--:R-:W-:Y:S05]  /*5190*/  CALL.REL.NOINC `($triplet$__internal_accurate_pow) ;  /* 0x0000002000bc7944 */ /* 0x00afea0003c00000 */
[----:B------:R-:W-:Y:S05]  /*51a0*/  BSYNC.RECONVERGENT B0 ;  /* 0x0000000000007941 */ /* 0x000fea0003800200 */
.L_x_220:
[----:B------:R-:W-:Y:S01]  /*51b0*/  DADD R14, R12, 2 ;  /* 0x400000000c0e7429 */ /* 0x000fe20000000000 */
[----:B------:R-:W-:Y:S01]  /*51c0*/  FSETP.NEU.AND P0, PT, R2, RZ, PT ;  /* 0x000000ff0200720b */ /* 0x000fe20003f0d000 */
[----:B------:R-:W-:Y:S08]  /*51d0*/  BSSY.RECONVERGENT B0, `(.L_x_221) ;  /* 0x000000e000007945 */ /* 0x000ff00003800200 */
[----:B------:R-:W-:Y:S01]  /*51e0*/  LOP3.LUT R14, R15, 0x7ff00000, RZ, 0xc0, !PT ;  /* 0x7ff000000f0e7812 */ /* 0x000fe200078ec0ff */
[----:B------:R-:W-:-:S02]  /*51f0*/  IMAD.MOV.U32 R15, RZ, RZ, R17 ;  /* 0x000000ffff0f7224 */ /* 0x000fc400078e0011 */
[----:B------:R-:W-:Y:S01]  /*5200*/  IMAD.MOV.U32 R17, RZ, RZ, 0x4 ;  /* 0x00000004ff117424 */ /* 0x000fe200078e00ff */
[----:B------:R-:W-:Y:S01]  /*5210*/  ISETP.NE.AND P1, PT, R14, 0x7ff00000, PT ;  /* 0x7ff000000e00780c */ /* 0x000fe20003f25270 */
[----:B------:R-:W-:Y:S01]  /*5220*/  IMAD.MOV.U32 R14, RZ, RZ, R16 ;  /* 0x000000ffff0e7224 */ /* 0x000fe200078e0010 */
        /* <DEDUP_REMOVED lines=8> */
.L_x_222:
[----:B------:R-:W-:Y:S05]  /*52b0*/  BSYNC.RECONVERGENT B0 ;  /* 0x0000000000007941 */ /* 0x000fea0003800200 */
.L_x_221:
[----:B------:R-:W-:Y:S02]  /*52c0*/  UIMAD.WIDE UR16, UR16, 0x4, UR10 ;  /* 0x00000004101078a5 */ /* 0x000fe4000f8e020a */
[----:B------:R-:W-:-:S04]  /*52d0*/  IMAD.WIDE.U32 R16, R40, R17, UR10 ;  /* 0x0000000a28107e25 */ /* 0x000fc8000f8e0011 */
[----:B------:R-:W-:Y:S01]  /*52e0*/  IMAD.U32 R20, RZ, RZ, UR16 ;  /* 0x00000010ff147e24 */ /* 0x000fe2000f8e00ff */
[----:B------:R-:W2:Y:S01]  /*52f0*/  LDG.E R43, desc[UR18][R16.64] ;  /* 0x00000012102b7981 */ /* 0x000ea2000c1e1900 */
[----:B------:R-:W-:-:S05]  /*5300*/  IMAD.U32 R21, RZ, RZ, UR17 ;  /* 0x00000011ff157e24 */ /* 0x000fca000f8e00ff */
        /* <DEDUP_REMOVED lines=9> */
.L_x_223:
[----:B------:R-:W-:Y:S01]  /*53a0*/  DADD R18, R12, 2 ;  /* 0x400000000c127429 */ /* 0x000fe20000000000 */
[----:B------:R-:W-:Y:S01]  /*53b0*/  FSETP.NEU.AND P0, PT, R0, RZ, PT ;  /* 0x000000ff0000720b */ /* 0x000fe20003f0d000 */
[----:B------:R-:W-:Y:S01]  /*53c0*/  BSSY.RECONVERGENT B0, `(.L_x_224) ;  /* 0x000000f000007945 */ /* 0x000fe20003800200 */
[----:B------:R-:W-:Y:S02]  /*53d0*/  FSETP.NEU.AND P3, PT, R2, 1, PT ;  /* 0x3f8000000200780b */ /* 0x000fe40003f6d000 */
[----:B------:R-:W-:Y:S02]  /*53e0*/  FSETP.NEU.AND P2, PT, R0, 1, PT ;  /* 0x3f8000000000780b */ /* 0x000fe40003f4d000 */
[----:B------:R-:W-:Y:S02]  /*53f0*/  FSEL R24, R14, RZ, P3 ;  /* 0x000000ff0e187208 */ /* 0x000fe40001800000 */
[----:B------:R-:W-:Y:S02]  /*5400*/  FSEL R25, R15, 1.875, P3 ;  /* 0x3ff000000f197808 */ /* 0x000fe40001800000 */
[----:B------:R-:W-:-:S03]  /*5410*/  LOP3.LUT R18, R19, 0x7ff00000, RZ, 0xc0, !PT ;  /* 0x7ff0000013127812 */ /* 0x000fc600078ec0ff */
        /* <DEDUP_REMOVED lines=9> */
.L_x_225:
[----:B------:R-:W-:Y:S05]  /*54b0*/  BSYNC.RECONVERGENT B0 ;  /* 0x0000000000007941 */ /* 0x000fea0003800200 */
.L_x_224:
        /* <DEDUP_REMOVED lines=22> */
[----:B------:R-:W-:-:S07]  /*5620*/  IMAD.MOV.U32 R19, RZ, RZ, R25 ;  /* 0x000000ffff137224 */ /* 0x000fce00078e0019 */
[----:B------:R-:W-:Y:S05]  /*5630*/  CALL.REL.NOINC `($__internal_0_$__cuda_sm20_dsqrt_rn_f64_mediumpath_v1) ;  /* 0x0000001800e87944 */ /* 0x000fea0003c00000 */
[----:B------:R-:W-:Y:S02]  /*5640*/  IMAD.MOV.U32 R20, RZ, RZ, R14 ;  /* 0x000000ffff147224 */ /* 0x000fe400078e000e */
[----:B------:R-:W-:-:S07]  /*5650*/  IMAD.MOV.U32 R21, RZ, RZ, R15 ;  /* 0x000000ffff157224 */ /* 0x000fce00078e000f */
.L_x_227:
[----:B------:R-:W-:Y:S05]  /*5660*/  BSYNC.RECONVERGENT B0 ;  /* 0x0000000000007941 */ /* 0x000fea0003800200 */
.L_x_226:
[----:B------:R-:W-:-:S06]  /*5670*/  UIMAD.WIDE UR8, UR15, 0x4, UR8 ;  /* 0x000000040f0878a5 */ /* 0x000fcc000f8e0208 */
[----:B------:R-:W-:Y:S02]  /*5680*/  IMAD.U32 R17, RZ, RZ, UR9 ;  /* 0x00000009ff117e24 */ /* 0x000fe4000f8e00ff */
[----:B------:R-:W-:-:S05]  /*5690*/  IMAD.U32 R16, RZ, RZ, UR8 ;  /* 0x00000008ff107e24 */ /* 0x000fca000f8e00ff */
[----:B------:R-:W2:Y:S01]  /*56a0*/  LDG.E R17, desc[UR18][R16.64] ;  /* 0x0000001210117981 */ /* 0x000ea2000c1e1900 */
[----:B------:R-:W-:Y:S01]  /*56b0*/  F2F.F32.F64 R41, R20 ;  /* 0x0000001400297310 */ /* 0x000fe20000301000 */
[----:B------:R-:W-:Y:S01]  /*56c0*/  BSSY.RECONVERGENT B0, `(.L_x_228) ;  /* 0x0000007000007945 */ /* 0x000fe20003800200 */
[----:B------:R-:W-:Y:S01]  /*56d0*/  MOV R42, 0x5730 ;  /* 0x00005730002a7802 */ /* 0x000fe20000000f00 */
[----:B--2---:R-:W-:-:S05]  /*56e0*/  FADD R14, -R4, R17 ;  /* 0x00000011040e7221 */ /* 0x004fca0000000100 */
[----:B------:R-:W0:Y:S02]  /*56f0*/  F2F.F64.F32 R12, R14 ;  /* 0x0000000e000c7310 */ /* 0x000e240000201800 */
[----:B0-----:R-:W-:-:S10]  /*5700*/  DADD R18, -RZ, |R12| ;  /* 0x00000000ff127229 */ /* 0x001fd4000000050c */
[----:B------:R-:W-:-:S07]  /*5710*/  IMAD.MOV.U32 R39, RZ, RZ, R19 ;  /* 0x000000ffff277224 */ /* 0x000fce00078e0013 */
[----:B------:R-:W-:Y:S05]  /*5720*/  CALL.REL.NOINC `($triplet$__internal_accurate_pow) ;  /* 0x0000001c00587944 */ /* 0x000fea0003c00000 */
[----:B------:R-:W-:Y:S05]  /*5730*/  BSYNC.RECONVERGENT B0 ;  /* 0x0000000000007941 */ /* 0x000fea0003800200 */
.L_x_228:
[----:B------:R-:W-:Y:S01]  /*5740*/  DADD R18, R12, 2 ;  /* 0x400000000c127429 */ /* 0x000fe20000000000 */
[----:B------:R-:W-:Y:S01]  /*5750*/  FSETP.NEU.AND P0, PT, R14, RZ, PT ;  /* 0x000000ff0e00720b */ /* 0x000fe20003f0d000 */
[----:B------:R-:W-:Y:S08]  /*5760*/  BSSY.RECONVERGENT B0, `(.L_x_229) ;  /* 0x000000b000007945 */ /* 0x000ff00003800200 */
        /* <DEDUP_REMOVED lines=10> */
.L_x_230:
[----:B------:R-:W-:Y:S05]  /*5810*/  BSYNC.RECONVERGENT B0 ;  /* 0x0000000000007941 */ /* 0x000fea0003800200 */
.L_x_229:
[----:B------:R-:W-:-:S06]  /*5820*/  UIMAD.WIDE UR10, UR15, 0x4, UR10 ;  /* 0x000000040f0a78a5 */ /* 0x000fcc000f8e020a */
[----:B------:R-:W-:Y:S02]  /*5830*/  IMAD.U32 R20, RZ, RZ, UR10 ;  /* 0x0000000aff147e24 */ /* 0x000fe4000f8e00ff */
[----:B------:R-:W-:-:S05]  /*5840*/  IMAD.U32 R21, RZ, RZ, UR11 ;  /* 0x0000000bff157e24 */ /* 0x000fca000f8e00ff */
[----:B------:R-:W2:Y:S01]  /*5850*/  LDG.E R20, desc[UR18][R20.64] ;  /* 0x0000001214147981 */ /* 0x000ea2000c1e1900 */
[----:B------:R-:W-:Y:S01]  /*5860*/  FSETP.NEU.AND P0, PT, R14, 1, PT ;  /* 0x3f8000000e00780b */ /* 0x000fe20003f0d000 */
[----:B------:R-:W-:Y:S01]  /*5870*/  BSSY.RECONVERGENT B0, `(.L_x_231) ;  /* 0x0000009000007945 */ /* 0x000fe20003800200 */
[----:B------:R-:W-:Y:S02]  /*5880*/  MOV R42, 0x5900 ;  /* 0x00005900002a7802 */ /* 0x000fe40000000f00 */
[----:B------:R-:W-:Y:S02]  /*5890*/  FSEL R14, R16, RZ, P0 ;  /* 0x000000ff100e7208 */ /* 0x000fe40000000000 */
[----:B------:R-:W-:Y:S01]  /*58a0*/  FSEL R15, R17, 1.875, P0 ;  /* 0x3ff00000110f7808 */ /* 0x000fe20000000000 */
[----:B--2---:R-:W-:-:S04]  /*58b0*/  FADD R43, -R43, R20 ;  /* 0x000000142b2b7221 */ /* 0x004fc80000000100 */
[----:B------:R-:W0:Y:S02]  /*58c0*/  F2F.F64.F32 R12, R43 ;  /* 0x0000002b000c7310 */ /* 0x000e240000201800 */
[----:B0-----:R-:W-:-:S10]  /*58d0*/  DADD R18, -RZ, |R12| ;  /* 0x00000000ff127229 */ /* 0x001fd4000000050c */
[----:B------:R-:W-:-:S07]  /*58e0*/  IMAD.MOV.U32 R39, RZ, RZ, R19 ;  /* 0x000000ffff277224 */ /* 0x000fce00078e0013 */
[----:B------:R-:W-:Y:S05]  /*58f0*/  CALL.REL.NOINC `($triplet$__internal_accurate_pow) ;  /* 0x0000001800e47944 */ /* 0x000fea0003c00000 */
[----:B------:R-:W-:Y:S05]  /*5900*/  BSYNC.RECONVERGENT B0 ;  /* 0x0000000000007941 */ /* 0x000fea0003800200 */
.L_x_231:
[----:B------:R-:W-:Y:S01]  /*5910*/  DADD R18, R12, 2 ;  /* 0x400000000c127429 */ /* 0x000fe20000000000 */
[C---:B------:R-:W-:Y:S01]  /*5920*/  FSETP.NEU.AND P0, PT, R43.reuse, RZ, PT ;  /* 0x000000ff2b00720b */ /* 0x040fe20003f0d000 */
[----:B------:R-:W-:Y:S01]  /*5930*/  BSSY.RECONVERGENT B0, `(.L_x_232) ;  /* 0x000000c000007945 */ /* 0x000fe20003800200 */
[----:B------:R-:W-:-:S07]  /*5940*/  FSETP.NEU.AND P2, PT, R43, 1, PT ;  /* 0x3f8000002b00780b */ /* 0x000fce0003f4d000 */
        /* <DEDUP_REMOVED lines=10> */
.L_x_233:
[----:B------:R-:W-:Y:S05]  /*59f0*/  BSYNC.RECONVERGENT B0 ;  /* 0x0000000000007941 */ /* 0x000fea0003800200 */
.L_x_232:
[----:B------:R-:W-:Y:S01]  /*5a00*/  FSEL R24, R16, RZ, P2 ;  /* 0x000000ff10187208 */ /* 0x000fe20001000000 */
[----:B------:R-:W-:Y:S01]  /*5a10*/  BSSY.RECONVERGENT B0, `(.L_x_234) ;  /* 0x0000019000007945 */ /* 0x000fe20003800200 */
        /* <DEDUP_REMOVED lines=24> */
.L_x_235:
[----:B------:R-:W-:Y:S05]  /*5ba0*/  BSYNC.RECONVERGENT B0 ;  /* 0x0000000000007941 */ /* 0x000fea0003800200 */
.L_x_234:
[----:B------:R-:W0:Y:S01]  /*5bb0*/  F2F.F32.F64 R20, R20 ;  /* 0x0000001400147310 */ /* 0x000e220000301000 */
[----:B------:R-:W1:Y:S01]  /*5bc0*/  LDCU UR8, c[0x0][0x3a0] ;  /* 0x00007400ff0877ac */ /* 0x000e620008000800 */
[----:B------:R-:W-:Y:S01]  /*5bd0*/  FSETP.NEU.AND P0, PT, R4, RZ, PT ;  /* 0x000000ff0400720b */ /* 0x000fe20003f0d000 */
[----:B------:R-:W-:Y:S01]  /*5be0*/  BSSY.RECONVERGENT B0, `(.L_x_236) ;  /* 0x0000013000007945 */ /* 0x000fe20003800200 */
[----:B0-----:R-:W-:-:S04]  /*5bf0*/  FMNMX R41, R41, R20, PT ;  /* 0x0000001429297209 */ /* 0x001fc80003800000 */
[----:B-1----:R-:W-:-:S13]  /*5c00*/  FSETP.GEU.AND P0, PT, R41, UR8, P0 ;  /* 0x0000000829007c0b */ /* 0x002fda000870e000 */
[----:B------:R-:W-:Y:S02]  /*5c10*/  @!P0 IMAD.MOV.U32 R15, RZ, RZ, -0x40800000 ;  /* 0xbf800000ff0f8424 */ /* 0x000fe400078e00ff */
[----:B------:R-:W-:-:S03]  /*5c20*/  @!P0 IMAD.MOV.U32 R13, RZ, RZ, -0x40800000 ;  /* 0xbf800000ff0d8424 */ /* 0x000fc600078e00ff */
[----:B------:R0:W-:Y:S01]  /*5c30*/  @!P0 STG.E desc[UR18][R10.64], R15 ;  /* 0x0000000f0a008986 */ /* 0x0001e2000c101912 */
[----:B------:R-:W-:Y:S05]  /*5c40*/  @!P0 BRA `(.L_x_237) ;  /* 0x0000000000308947 */ /* 0x000fea0003800000 */
[----:B------:R-:W-:-:S05]  /*5c50*/  VIMNMX.U32 R3, PT, PT, R3, 0x2, PT ;  /* 0x0000000203037848 */ /* 0x000fca0003fe0000 */
[----:B------:R-:W-:-:S04]  /*5c60*/  IMAD.SHL.U32 R3, R3, 0x4, RZ ;  /* 0x0000000403037824 */ /* 0x000fc800078e00ff */
[----:B------:R-:W1:Y:S02]  /*5c70*/  LDC R12, c[0x2][R3] ;  /* 0x00800000030c7b82 */ /* 0x000e640000000800 */
[----:B-1----:R-:W-:-:S04]  /*5c80*/  SHF.R.S32.HI R13, RZ, 0x1f, R12 ;  /* 0x0000001fff0d7819 */ /* 0x002fc8000001140c */
.L_x_297:
[----:B------:R-:W-:Y:S05]  /*5c90*/  BRX R12 -0x5ca0                                                          (*"BRANCH_TARGETS .L_x_298,.L_x_299,.L_x_300"*) ;  /* 0xffffffa00cd87949 */ /* 0x000fea000383ffff */
.L_x_300:
[----:B------:R3:W5:Y:S01]  /*5ca0*/  LDG.E R13, desc[UR18][R10.64] ;  /* 0x000000120a0d7981 */ /* 0x000762000c1e1900 */
[----:B------:R-:W-:Y:S05]  /*5cb0*/  BRA `(.L_x_237) ;  /* 0x0000000000147947 */ /* 0x000fea0003800000 */
.L_x_298:
[----:B------:R-:W-:-:S05]  /*5cc0*/  FADD R13, |R2|, -RZ ;  /* 0x800000ff020d7221 */ /* 0x000fca0000000200 */
[----:B------:R1:W-:Y:S01]  /*5cd0*/  STG.E desc[UR18][R10.64], R13 ;  /* 0x0000000d0a007986 */ /* 0x0003e2000c101912 */
[----:B------:R-:W-:Y:S05]  /*5ce0*/  BRA `(.L_x_237) ;  /* 0x0000000000087947 */ /* 0x000fea0003800000 */
.L_x_299:
[----:B------:R-:W-:-:S05]  /*5cf0*/  FADD R13, |R0|, -RZ ;  /* 0x800000ff000d7221 */ /* 0x000fca0000000200 */
[----:B------:R2:W-:Y:S02]  /*5d00*/  STG.E desc[UR18][R10.64], R13 ;  /* 0x0000000d0a007986 */ /* 0x0005e4000c101912 */
.L_x_237:
[----:B------:R-:W-:Y:S05]  /*5d10*/  BSYNC.RECONVERGENT B0 ;  /* 0x0000000000007941 */ /* 0x000fea0003800200 */
.L_x_236:
[----:B-----5:R4:W-:Y:S01]  /*5d20*/  STS [R37+UR7], R13 ;  /* 0x0000000d25007988 */ /* 0x0209e20008000807 */
[----:B------:R-:W-:Y:S01]  /*5d30*/  ISETP.GT.U32.AND P0, PT, R38, 0xf, PT ;  /* 0x0000000f2600780c */ /* 0x000fe20003f04070 */
[----:B------:R-:W-:Y:S02]  /*5d40*/  BSSY.RECONVERGENT B0, `(.L_x_238) ;  /* 0x0000061000007945 */ /* 0x000fe40003800200 */
[----:B------:R4:W-:Y:S10]  /*5d50*/  STS [R37+UR14], R40 ;  /* 0x0000002825007988 */ /* 0x0009f4000800080e */
[----:B----4-:R-:W-:Y:S05]  /*5d60*/  @P0 BRA `(.L_x_239) ;  /* 0x0000000400780947 */ /* 0x010fea0003800000 */
[----:B------:R-:W-:Y:S01]  /*5d70*/  LDS R0, [R37+UR7+0x40] ;  /* 0x0000400725007984 */ /* 0x000fe20008000800 */
[----:B------:R-:W-:Y:S04]  /*5d80*/  BSSY.RECONVERGENT B1, `(.L_x_240) ;  /* 0x0000012000017945 */ /* 0x000fe80003800200 */
[----:B------:R-:W-:Y:S01]  /*5d90*/  BSSY.RELIABLE B2, `(.L_x_241) ;  /* 0x000000c000027945 */ /* 0x000fe20003800100 */
[----:B------:R-:W-:Y:S01]  /*5da0*/  IMAD R7, R38, 0x4, R7 ;  /* 0x0000000426077824 */ /* 0x000fe200078e0207 */
[----:B------:R-:W4:Y:S02]  /*5db0*/  LDS R3, [R37+UR7] ;  /* 0x0000000725037984 */ /* 0x000f240008000800 */
[----:B----4-:R-:W-:-:S13]  /*5dc0*/  FSETP.GEU.AND P1, PT, R0, R3, PT ;  /* 0x000000030000720b */ /* 0x010fda0003f2e000 */
[----:B------:R-:W-:Y:S05]  /*5dd0*/  @P1 BRA `(.L_x_242) ;  /* 0x00000000000c1947 */ /* 0x000fea0003800000 */
[----:B------:R-:W4:Y:S02]  /*5de0*/  LDS R0, [R37+UR7+0x40] ;  /* 0x0000400725007984 */ /* 0x000f240008000800 */
[----:B----4-:R-:W-:-:S13]  /*5df0*/  FSETP.GT.AND P1, PT, R0, RZ, PT ;  /* 0x000000ff0000720b */ /* 0x010fda0003f24000 */
[----:B------:R-:W-:Y:S05]  /*5e00*/  @P1 BRA `(.L_x_243) ;  /* 0x0000000000101947 */ /* 0x000fea0003800000 */
.L_x_242:
[----:B------:R-:W4:Y:S02]  /*5e10*/  LDS R0, [R37+UR7] ;  /* 0x0000000725007984 */ /* 0x000f240008000800 */
[----:B----4-:R-:W-:-:S13]  /*5e20*/  FSETP.NEU.AND P1, PT, R0, -1, PT ;  /* 0xbf8000000000780b */ /* 0x010fda0003f2d000 */
[----:B------:R-:W-:Y:S05]  /*5e30*/  @P1 BREAK.RELIABLE B2 ;  /* 0x0000000000021942 */ /* 0x000fea0003800100 */
[----:B------:R-:W-:Y:S05]  /*5e40*/  @P1 BRA `(.L_x_244) ;  /* 0x0000000000141947 */ /* 0x000fea0003800000 */
.L_x_243:
[----:B------:R-:W-:Y:S05]  /*5e50*/  BSYNC.RELIABLE B2 ;  /* 0x0000000000027941 */ /* 0x000fea0003800100 */
.L_x_241:
[----:B------:R-:W4:Y:S04]  /*5e60*/  LDS R0, [R37+UR7+0x40] ;  /* 0x0000400725007984 */ /* 0x000f280008000800 */
[----:B----4-:R-:W-:Y:S04]  /*5e70*/  STS [R37+UR7], R0 ;  /* 0x0000000025007988 */ /* 0x010fe80008000807 */
[----:B------:R-:W4:Y:S04]  /*5e80*/  LDS R2, [R7+0x40] ;  /* 0x0000400007027984 */ /* 0x000f280000000800 */
[----:B----4-:R4:W-:Y:S02]  /*5e90*/  STS [R7], R2 ;  /* 0x0000000207007388 */ /* 0x0109e40000000800 */
.L_x_244:
[----:B------:R-:W-:Y:S05]  /*5ea0*/  BSYNC.RECONVERGENT B1 ;  /* 0x0000000000017941 */ /* 0x000fea0003800200 */
.L_x_240:
[----:B------:R-:W-:Y:S01]  /*5eb0*/  LDS R0, [R37+UR7+0x20] ;  /* 0x0000200725007984 */ /* 0x000fe20008000800 */
[----:B------:R-:W-:Y:S04]  /*5ec0*/  BSSY.RECONVERGENT B1, `(.L_x_245) ;  /* 0x0000011000017945 */ /* 0x000fe80003800200 */
[----:B------:R-:W-:Y:S01]  /*5ed0*/  BSSY.RELIABLE B2, `(.L_x_246) ;  /* 0x000000b000027945 */ /* 0x000fe20003800100 */
[----:B------:R-:W5:Y:S02]  /*5ee0*/  LDS R3, [R37+UR7] ;  /* 0x0000000725037984 */ /* 0x000f640008000800 */
[----:B-----5:R-:W-:-:S13]  /*5ef0*/  FSETP.GEU.AND P1, PT, R0, R3, PT ;  /* 0x000000030000720b */ /* 0x020fda0003f2e000 */
[----:B------:R-:W-:Y:S05]  /*5f00*/  @P1 BRA `(.L_x_247) ;  /* 0x00000000000c1947 */ /* 0x000fea0003800000 */
[----:B------:R-:W5:Y:S02]  /*5f10*/  LDS R0, [R37+UR7+0x20] ;  /* 0x0000200725007984 */ /* 0x000f640008000800 */
[----:B-----5:R-:W-:-:S13]  /*5f20*/  FSETP.GT.AND P1, PT, R0, RZ, PT ;  /* 0x000000ff0000720b */ /* 0x020fda0003f24000 */
[----:B------:R-:W-:Y:S05]  /*5f30*/  @P1 BRA `(.L_x_248) ;  /* 0x0000000000101947 */ /* 0x000fea0003800000 */
.L_x_247:
[----:B------:R-:W5:Y:S02]  /*5f40*/  LDS R0, [R37+UR7] ;  /* 0x0000000725007984 */ /* 0x000f640008000800 */
[----:B-----5:R-:W-:-:S13]  /*5f50*/  FSETP.NEU.AND P1, PT, R0, -1, PT ;  /* 0xbf8000000000780b */ /* 0x020fda0003f2d000 */
[----:B------:R-:W-:Y:S05]  /*5f60*/  @P1 BREAK.RELIABLE B2 ;  /* 0x0000000000021942 */ /* 0x000fea0003800100 */
[----:B------:R-:W-:Y:S05]  /*5f70*/  @P1 BRA `(.L_x_249) ;  /* 0x0000000000141947 */ /* 0x000fea0003800000 */
.L_x_248:
[----:B------:R-:W-:Y:S05]  /*5f80*/  BSYNC.RELIABLE B2 ;  /* 0x0000000000027941 */ /* 0x000fea0003800100 */
.L_x_246:
[----:B------:R-:W5:Y:S04]  /*5f90*/  LDS R0, [R37+UR7+0x20] ;  /* 0x0000200725007984 */ /* 0x000f680008000800 */
[----:B-----5:R-:W-:Y:S04]  /*5fa0*/  STS [R37+UR7], R0 ;  /* 0x0000000025007988 */ /* 0x020fe80008000807 */
[----:B----4-:R-:W4:Y:S04]  /*5fb0*/  LDS R2, [R7+0x20] ;  /* 0x0000200007027984 */ /* 0x010f280000000800 */
[----:B----4-:R4:W-:Y:S02]  /*5fc0*/  STS [R7], R2 ;  /* 0x0000000207007388 */ /* 0x0109e40000000800 */
.L_x_249:
[----:B------:R-:W-:Y:S05]  /*5fd0*/  BSYNC.RECONVERGENT B1 ;  /* 0x0000000000017941 */ /* 0x000fea0003800200 */
.L_x_245:
        /* <DEDUP_REMOVED lines=9> */
.L_x_252:
[----:B------:R-:W5:Y:S02]  /*6070*/  LDS R0, [R37+UR7] ;  /* 0x0000000725007984 */ /* 0x000f640008000800 */
[----:B-----5:R-:W-:-:S13]  /*6080*/  FSETP.NEU.AND P1, PT, R0, -1, PT ;  /* 0xbf8000000000780b */ /* 0x020fda0003f2d000 */
[----:B------:R-:W-:Y:S05]  /*6090*/  @P1 BREAK.RELIABLE B2 ;  /* 0x0000000000021942 */ /* 0x000fea0003800100 */
[----:B------:R-:W-:Y:S05]  /*60a0*/  @P1 BRA `(.L_x_254) ;  /* 0x0000000000141947 */ /* 0x000fea0003800000 */
.L_x_253:
[----:B------:R-:W-:Y:S05]  /*60b0*/  BSYNC.RELIABLE B2 ;  /* 0x0000000000027941 */ /* 0x000fea0003800100 */
.L_x_251:
[----:B------:R-:W5:Y:S04]  /*60c0*/  LDS R0, [R37+UR7+0x10] ;  /* 0x0000100725007984 */ /* 0x000f680008000800 */
[----:B-----5:R-:W-:Y:S04]  /*60d0*/  STS [R37+UR7], R0 ;  /* 0x0000000025007988 */ /* 0x020fe80008000807 */
[----:B----4-:R-:W4:Y:S04]  /*60e0*/  LDS R2, [R7+0x10] ;  /* 0x0000100007027984 */ /* 0x010f280000000800 */
[----:B----4-:R4:W-:Y:S02]  /*60f0*/  STS [R7], R2 ;  /* 0x0000000207007388 */ /* 0x0109e40000000800 */
.L_x_254:
[----:B------:R-:W-:Y:S05]  /*6100*/  BSYNC.RECONVERGENT B1 ;  /* 0x0000000000017941 */ /* 0x000fea0003800200 */
.L_x_250:
        /* <DEDUP_REMOVED lines=9> */
.L_x_257:
[----:B------:R-:W5:Y:S02]  /*61a0*/  LDS R0, [R37+UR7] ;  /* 0x0000000725007984 */ /* 0x000f640008000800 */
[----:B-----5:R-:W-:-:S13]  /*61b0*/  FSETP.NEU.AND P1, PT, R0, -1, PT ;  /* 0xbf8000000000780b */ /* 0x020fda0003f2d000 */
[----:B------:R-:W-:Y:S05]  /*61c0*/  @P1 BREAK.RELIABLE B2 ;  /* 0x0000000000021942 */ /* 0x000fea0003800100 */
[----:B------:R-:W-:Y:S05]  /*61d0*/  @P1 BRA `(.L_x_259) ;  /* 0x0000000000141947 */ /* 0x000fea0003800000 */
.L_x_258:
[----:B------:R-:W-:Y:S05]  /*61e0*/  BSYNC.RELIABLE B2 ;  /* 0x0000000000027941 */ /* 0x000fea0003800100 */
.L_x_256:
[----:B------:R-:W5:Y:S04]  /*61f0*/  LDS R0, [R37+UR7+0x8] ;  /* 0x0000080725007984 */ /* 0x000f680008000800 */
[----:B-----5:R-:W-:Y:S04]  /*6200*/  STS [R37+UR7], R0 ;  /* 0x0000000025007988 */ /* 0x020fe80008000807 */
[----:B----4-:R-:W4:Y:S04]  /*6210*/  LDS R2, [R7+0x8] ;  /* 0x0000080007027984 */ /* 0x010f280000000800 */
[----:B----4-:R4:W-:Y:S02]  /*6220*/  STS [R7], R2 ;  /* 0x0000000207007388 */ /* 0x0109e40000000800 */
.L_x_259:
[----:B------:R-:W-:Y:S05]  /*6230*/  BSYNC.RECONVERGENT B1 ;  /* 0x0000000000017941 */ /* 0x000fea0003800200 */
.L_x_255:
[----:B------:R-:W-:Y:S01]  /*6240*/  LDS R0, [R37+UR7+0x4] ;  /* 0x0000040725007984 */ /* 0x000fe20008000800 */
[----:B------:R-:W-:Y:S03]  /*6250*/  BSSY.RELIABLE B1, `(.L_x_260) ;  /* 0x000000b000017945 */ /* 0x000fe60003800100 */
[----:B------:R-:W5:Y:S02]  /*6260*/  LDS R3, [R37+UR7] ;  /* 0x0000000725037984 */ /* 0x000f640008000800 */
[----:B-----5:R-:W-:-:S13]  /*6270*/  FSETP.GEU.AND P1, PT, R0, R3, PT ;  /* 0x000000030000720b */ /* 0x020fda0003f2e000 */
[----:B------:R-:W-:Y:S05]  /*6280*/  @P1 BRA `(.L_x_261) ;  /* 0x00000000000c1947 */ /* 0x000fea0003800000 */
[----:B------:R-:W5:Y:S02]  /*6290*/  LDS R0, [R37+UR7+0x4] ;  /* 0x0000040725007984 */ /* 0x000f640008000800 */
[----:B-----5:R-:W-:-:S13]  /*62a0*/  FSETP.GT.AND P1, PT, R0, RZ, PT ;  /* 0x000000ff0000720b */ /* 0x020fda0003f24000 */
[----:B------:R-:W-:Y:S05]  /*62b0*/  @P1 BRA `(.L_x_262) ;  /* 0x0000000000101947 */ /* 0x000fea0003800000 */
.L_x_261:
[----:B------:R-:W5:Y:S02]  /*62c0*/  LDS R0, [R37+UR7] ;  /* 0x0000000725007984 */ /* 0x000f640008000800 */
[----:B-----5:R-:W-:-:S13]  /*62d0*/  FSETP.NEU.AND P1, PT, R0, -1, PT ;  /* 0xbf8000000000780b */ /* 0x020fda0003f2d000 */
[----:B------:R-:W-:Y:S05]  /*62e0*/  @P1 BREAK.RELIABLE B1 ;  /* 0x0000000000011942 */ /* 0x000fea0003800100 */
[----:B------:R-:W-:Y:S05]  /*62f0*/  @P1 BRA `(.L_x_239) ;  /* 0x0000000000141947 */ /* 0x000fea0003800000 */
.L_x_262:
[----:B------:R-:W-:Y:S05]  /*6300*/  BSYNC.RELIABLE B1 ;  /* 0x0000000000017941 */ /* 0x000fea0003800100 */
.L_x_260:
[----:B------:R-:W5:Y:S04]  /*6310*/  LDS R0, [R37+UR7+0x4] ;  /* 0x0000040725007984 */ /* 0x000f680008000800 */
[----:B-----5:R-:W-:Y:S04]  /*6320*/  STS [R37+UR7], R0 ;  /* 0x0000000025007988 */ /* 0x020fe80008000807 */
[----:B----4-:R-:W4:Y:S04]  /*6330*/  LDS R2, [R7+0x4] ;  /* 0x0000040007027984 */ /* 0x010f280000000800 */
[----:B----4-:R4:W-:Y:S02]  /*6340*/  STS [R7], R2 ;  /* 0x0000000207007388 */ /* 0x0109e40000000800 */
.L_x_239:
[----:B------:R-:W-:Y:S05]  /*6350*/  BSYNC.RECONVERGENT B0 ;  /* 0x0000000000007941 */ /* 0x000fea0003800200 */
.L_x_238:
[----:B------:R-:W-:Y:S05]  /*6360*/  WARPSYNC.ALL ;  /* 0x0000000000007948 */ /* 0x000fea0003800000 */
[----:B------:R-:W5:Y:S01]  /*6370*/  LDCU.64 UR16, c[0x0][0x390] ;  /* 0x00007200ff1077ac */ /* 0x000f620008000a00 */
[----:B------:R-:W-:Y:S01]  /*6380*/  ISETP.GT.U32.AND P1, PT, R40, 0x1f, PT ;  /* 0x0000001f2800780c */ /* 0x000fe20003f24070 */
[----:B------:R-:W0:Y:S01]  /*6390*/  LDS R36, [R36+UR14] ;  /* 0x0000000e24247984 */ /* 0x000e220008000800 */
[----:B------:R-:W-:Y:S01]  /*63a0*/  BSSY.RECONVERGENT B1, `(.L_x_263) ;  /* 0x0000076000017945 */ /* 0x000fe20003800200 */
[----:B------:R-:W-:-:S04]  /*63b0*/  UIADD3 UR8, UPT, UPT, UR20, 0x2, URZ ;  /* 0x0000000214087890 */ /* 0x000fc8000fffe0ff */
[----:B-----5:R-:W-:Y:S01]  /*63c0*/  UIMAD.WIDE.U32 UR8, UR8, 0x4, UR16 ;  /* 0x00000004080878a5 */ /* 0x020fe2000f8e0010 */
[----:B------:R-:W-:Y:S06]  /*63d0*/  BAR.SYNC.DEFER_BLOCKING 0x0 ;  /* 0x0000000000007b1d */ /* 0x000fec0000010000 */
[----:B------:R-:W-:Y:S05]  /*63e0*/  @P1 BRA `(.L_x_264) ;  /* 0x0000000400c41947 */ /* 0x000fea0003800000 */
[----:B------:R-:W-:Y:S01]  /*63f0*/  ISETP.GE.U32.AND P1, PT, R40, 0x4, PT ;  /* 0x000000042800780c */ /* 0x000fe20003f26070 */
[----:B------:R-:W-:-:S12]  /*6400*/  BSSY.RECONVERGENT B0, `(.L_x_265) ;  /* 0x0000067000007945 */ /* 0x000fd80003800200 */
[C---:B----4-:R-:W-:Y:S01]  /*6410*/  @!P1 IMAD R2, R40.reuse, 0x7c, R9 ;  /* 0x0000007c28029824 */ /* 0x050fe200078e0209 */
[----:B------:R-:W-:Y:S01]  /*6420*/  @P1 STS [R37+UR7], RZ ;  /* 0x000000ff25001988 */ /* 0x000fe20008000807 */
[----:B------:R-:W-:Y:S02]  /*6430*/  @P1 IMAD.MOV.U32 R0, RZ, RZ, RZ ;  /* 0x000000ffff001224 */ /* 0x000fe400078e00ff */
[----:B------:R-:W-:Y:S02]  /*6440*/  @!P1 IMAD R8, R40, 0x7c, R8 ;  /* 0x0000007c28089824 */ /* 0x000fe400078e0208 */
[----:B------:R-:W4:Y:S04]  /*6450*/  @!P1 LDS R2, [R2] ;  /* 0x0000000002029984 */ /* 0x000f280000000800 */
[----:B----4-:R-:W-:Y:S04]  /*6460*/  @!P1 STS [R37+UR7], R2 ;  /* 0x0000000225009988 */ /* 0x010fe80008000807 */
[----:B------:R-:W4:Y:S04]  /*6470*/  @!P1 LDS R0, [R8] ;  /* 0x0000000008009984 */ /* 0x000f280000000800 */
[----:B----4-:R4:W-:Y:S01]  /*6480*/  STS [R37+UR14], R0 ;  /* 0x0000000025007988 */ /* 0x0109e2000800080e */
[----:B------:R-:W-:Y:S05]  /*6490*/  @P0 BRA `(.L_x_266) ;  /* 0x0000000400740947 */ /* 0x000fea0003800000 */
[----:B----4-:R-:W-:Y:S01]  /*64a0*/  LDS R0, [R6+0x40] ;  /* 0x0000400006007984 */ /* 0x010fe20000000800 */
        /* <DEDUP_REMOVED lines=8> */
.L_x_269:
[----:B------:R-:W4:Y:S02]  /*6530*/  LDS R0, [R6] ;  /* 0x0000000006007984 */ /* 0x000f240000000800 */
[----:B----4-:R-:W-:-:S13]  /*6540*/  FSETP.NEU.AND P0, PT, R0, -1, PT ;  /* 0xbf8000000000780b */ /* 0x010fda0003f0d000 */
[----:B------:R-:W-:Y:S05]  /*6550*/  @P0 BREAK.RELIABLE B3 ;  /* 0x0000000000030942 */ /* 0x000fea0003800100 */
[----:B------:R-:W-:Y:S05]  /*6560*/  @P0 BRA `(.L_x_271) ;  /* 0x0000000000140947 */ /* 0x000fea0003800000 */
.L_x_270:
[----:B------:R-:W-:Y:S05]  /*6570*/  BSYNC.RELIABLE B3 ;  /* 0x0000000000037941 */ /* 0x000fea0003800100 */
.L_x_268:
[----:B------:R-:W4:Y:S04]  /*6580*/  LDS R3, [R6+0x40] ;  /* 0x0000400006037984 */ /* 0x000f280000000800 */
[----:B----4-:R-:W-:Y:S04]  /*6590*/  STS [R6], R3 ;  /* 0x0000000306007388 */ /* 0x010fe80000000800 */
[----:B------:R-:W4:Y:S04]  /*65a0*/  LDS R0, [R5+0x40] ;  /* 0x0000400005007984 */ /* 0x000f280000000800 */
[----:B----4-:R4:W-:Y:S02]  /*65b0*/  STS [R5], R0 ;  /* 0x0000000005007388 */ /* 0x0109e40000000800 */
.L_x_271:
[----:B------:R-:W-:Y:S05]  /*65c0*/  BSYNC.RECONVERGENT B2 ;  /* 0x0000000000027941 */ /* 0x000fea0003800200 */
.L_x_267:
        /* <DEDUP_REMOVED lines=9> */
.L_x_274:
[----:B------:R-:W4:Y:S02]  /*6660*/  LDS R0, [R6] ;  /* 0x0000000006007984 */ /* 0x000f240000000800 */
[----:B----4-:R-:W-:-:S13]  /*6670*/  FSETP.NEU.AND P0, PT, R0, -1, PT ;  /* 0xbf8000000000780b */ /* 0x010fda0003f0d000 */
[----:B------:R-:W-:Y:S05]  /*6680*/  @P0 BREAK.RELIABLE B3 ;  /* 0x0000000000030942 */ /* 0x000fea0003800100 */
[----:B------:R-:W-:Y:S05]  /*6690*/  @P0 BRA `(.L_x_276) ;  /* 0x0000000000140947 */ /* 0x000fea0003800000 */
.L_x_275:
[----:B------:R-:W-:Y:S05]  /*66a0*/  BSYNC.RELIABLE B3 ;  /* 0x0000000000037941 */ /* 0x000fea0003800100 */
.L_x_273:
[----:B------:R-:W4:Y:S04]  /*66b0*/  LDS R3, [R6+0x20] ;  /* 0x0000200006037984 */ /* 0x000f280000000800 */
[----:B----4-:R-:W-:Y:S04]  /*66c0*/  STS [R6], R3 ;  /* 0x0000000306007388 */ /* 0x010fe80000000800 */
[----:B------:R-:W4:Y:S04]  /*66d0*/  LDS R0, [R5+0x20] ;  /* 0x0000200005007984 */ /* 0x000f280000000800 */
[----:B----4-:R4:W-:Y:S02]  /*66e0*/  STS [R5], R0 ;  /* 0x0000000005007388 */ /* 0x0109e40000000800 */
.L_x_276:
[----:B------:R-:W-:Y:S05]  /*66f0*/  BSYNC.RECONVERGENT B2 ;  /* 0x0000000000027941 */ /* 0x000fea0003800200 */
.L_x_272:
        /* <DEDUP_REMOVED lines=9> */
.L_x_279:
[----:B------:R-:W4:Y:S02]  /*6790*/  LDS R0, [R6] ;  /* 0x0000000006007984 */ /* 0x000f240000000800 */
[----:B----4-:R-:W-:-:S13]  /*67a0*/  FSETP.NEU.AND P0, PT, R0, -1, PT ;  /* 0xbf8000000000780b */ /* 0x010fda0003f0d000 */
[----:B------:R-:W-:Y:S05]  /*67b0*/  @P0 BREAK.RELIABLE B3 ;  /* 0x0000000000030942 */ /* 0x000fea0003800100 */
[----:B------:R-:W-:Y:S05]  /*67c0*/  @P0 BRA `(.L_x_281) ;  /* 0x0000000000140947 */ /* 0x000fea0003800000 */
.L_x_280:
[----:B------:R-:W-:Y:S05]  /*67d0*/  BSYNC.RELIABLE B3 ;  /* 0x0000000000037941 */ /* 0x000fea0003800100 */
.L_x_278:
[----:B------:R-:W4:Y:S04]  /*67e0*/  LDS R3, [R6+0x10] ;  /* 0x0000100006037984 */ /* 0x000f280000000800 */
[----:B----4-:R-:W-:Y:S04]  /*67f0*/  STS [R6], R3 ;  /* 0x0000000306007388 */ /* 0x010fe80000000800 */
[----:B------:R-:W4:Y:S04]  /*6800*/  LDS R0, [R5+0x10] ;  /* 0x0000100005007984 */ /* 0x000f280000000800 */
[----:B----4-:R4:W-:Y:S02]  /*6810*/  STS [R5], R0 ;  /* 0x0000000005007388 */ /* 0x0109e40000000800 */
.L_x_281:
[----:B------:R-:W-:Y:S05]  /*6820*/  BSYNC.RECONVERGENT B2 ;  /* 0x0000000000027941 */ /* 0x000fea0003800200 */
.L_x_277:
        /* <DEDUP_REMOVED lines=9> */
.L_x_284:
[----:B------:R-:W4:Y:S02]  /*68c0*/  LDS R0, [R6] ;  /* 0x0000000006007984 */ /* 0x000f240000000800 */
[----:B----4-:R-:W-:-:S13]  /*68d0*/  FSETP.NEU.AND P0, PT, R0, -1, PT ;  /* 0xbf8000000000780b */ /* 0x010fda0003f0d000 */
[----:B------:R-:W-:Y:S05]  /*68e0*/  @P0 BREAK.RELIABLE B3 ;  /* 0x0000000000030942 */ /* 0x000fea0003800100 */
[----:B------:R-:W-:Y:S05]  /*68f0*/  @P0 BRA `(.L_x_286) ;  /* 0x0000000000140947 */ /* 0x000fea0003800000 */
.L_x_285:
[----:B------:R-:W-:Y:S05]  /*6900*/  BSYNC.RELIABLE B3 ;  /* 0x0000000000037941 */ /* 0x000fea0003800100 */
.L_x_283:
[----:B------:R-:W4:Y:S04]  /*6910*/  LDS R3, [R6+0x8] ;  /* 0x0000080006037984 */ /* 0x000f280000000800 */
[----:B----4-:R-:W-:Y:S04]  /*6920*/  STS [R6], R3 ;  /* 0x0000000306007388 */ /* 0x010fe80000000800 */
[----:B------:R-:W4:Y:S04]  /*6930*/  LDS R0, [R5+0x8] ;  /* 0x0000080005007984 */ /* 0x000f280000000800 */
[----:B----4-:R4:W-:Y:S02]  /*6940*/  STS [R5], R0 ;  /* 0x0000000005007388 */ /* 0x0109e40000000800 */
.L_x_286:
[----:B------:R-:W-:Y:S05]  /*6950*/  BSYNC.RECONVERGENT B2 ;  /* 0x0000000000027941 */ /* 0x000fea0003800200 */
.L_x_282:
[----:B----4-:R-:W-:Y:S01]  /*6960*/  LDS R0, [R6+0x4] ;  /* 0x0000040006007984 */ /* 0x010fe20000000800 */
[----:B------:R-:W-:Y:S03]  /*6970*/  BSSY.RELIABLE B2, `(.L_x_287) ;  /* 0x000000b000027945 */ /* 0x000fe60003800100 */
[----:B------:R-:W4:Y:S02]  /*6980*/  LDS R3, [R6] ;  /* 0x0000000006037984 */ /* 0x000f240000000800 */
[----:B----4-:R-:W-:-:S13]  /*6990*/  FSETP.GEU.AND P0, PT, R0, R3, PT ;  /* 0x000000030000720b */ /* 0x010fda0003f0e000 */
[----:B------:R-:W-:Y:S05]  /*69a0*/  @P0 BRA `(.L_x_288) ;  /* 0x00000000000c0947 */ /* 0x000fea0003800000 */
[----:B------:R-:W4:Y:S02]  /*69b0*/  LDS R0, [R6+0x4] ;  /* 0x0000040006007984 */ /* 0x000f240000000800 */
[----:B----4-:R-:W-:-:S13]  /*69c0*/  FSETP.GT.AND P0, PT, R0, RZ, PT ;  /* 0x000000ff0000720b */ /* 0x010fda0003f04000 */
[----:B------:R-:W-:Y:S05]  /*69d0*/  @P0 BRA `(.L_x_289) ;  /* 0x0000000000100947 */ /* 0x000fea0003800000 */
.L_x_288:
[----:B------:R-:W4:Y:S02]  /*69e0*/  LDS R0, [R6] ;  /* 0x0000000006007984 */ /* 0x000f240000000800 */
[----:B----4-:R-:W-:-:S13]  /*69f0*/  FSETP.NEU.AND P0, PT, R0, -1, PT ;  /* 0xbf8000000000780b */ /* 0x010fda0003f0d000 */
[----:B------:R-:W-:Y:S05]  /*6a00*/  @P0 BREAK.RELIABLE B2 ;  /* 0x0000000000020942 */ /* 0x000fea0003800100 */
[----:B------:R-:W-:Y:S05]  /*6a10*/  @P0 BRA `(.L_x_266) ;  /* 0x0000000000140947 */ /* 0x000fea0003800000 */
.L_x_289:
[----:B------:R-:W-:Y:S05]  /*6a20*/  BSYNC.RELIABLE B2 ;  /* 0x0000000000027941 */ /* 0x000fea0003800100 */
.L_x_287:
[----:B------:R-:W4:Y:S04]  /*6a30*/  LDS R3, [R6+0x4] ;  /* 0x0000040006037984 */ /* 0x000f280000000800 */
[----:B----4-:R-:W-:Y:S04]  /*6a40*/  STS [R6], R3 ;  /* 0x0000000306007388 */ /* 0x010fe80000000800 */
[----:B------:R-:W4:Y:S04]  /*6a50*/  LDS R0, [R5+0x4] ;  /* 0x0000040005007984 */ /* 0x000f280000000800 */
[----:B----4-:R4:W-:Y:S02]  /*6a60*/  STS [R5], R0 ;  /* 0x0000000005007388 */ /* 0x0109e40000000800 */
.L_x_266:
[----:B------:R-:W-:Y:S05]  /*6a70*/  BSYNC.RECONVERGENT B0 ;  /* 0x0000000000007941 */ /* 0x000fea0003800200 */
.L_x_265:
[----:B------:R-:W5:Y:S01]  /*6a80*/  S2UR UR11, SR_CgaCtaId ;  /* 0x00000000000b79c3 */ /* 0x000f620000008800 */
[----:B------:R-:W-:Y:S01]  /*6a90*/  UMOV UR10, 0x400 ;  /* 0x00000400000a7882 */ /* 0x000fe20000000000 */
[----:B------:R-:W-:Y:S01]  /*6aa0*/  ISETP.NE.AND P0, PT, R40, RZ, PT ;  /* 0x000000ff2800720c */ /* 0x000fe20003f05270 */
[----:B------:R-:W-:Y:S02]  /*6ab0*/  IMAD.U32 R2, RZ, RZ, UR8 ;  /* 0x00000008ff027e24 */ /* 0x000fe4000f8e00ff */
[----:B------:R-:W-:Y:S01]  /*6ac0*/  IMAD.U32 R3, RZ, RZ, UR9 ;  /* 0x00000009ff037e24 */ /* 0x000fe2000f8e00ff */
[----:B-----5:R-:W-:-:S09]  /*6ad0*/  ULEA UR10, UR11, UR10, 0x18 ;  /* 0x0000000a0b0a7291 */ /* 0x020fd2000f8ec0ff */
[----:B----4-:R-:W4:Y:S04]  /*6ae0*/  LDS R5, [UR10+0x200] ;  /* 0x0002000aff057984 */ /* 0x010f280008000800 */
[----:B----4-:R4:W-:Y:S02]  /*6af0*/  @!P0 STG.E desc[UR18][R2.64], R5 ;  /* 0x0000000502008986 */ /* 0x0109e4000c101912 */
.L_x_264:
[----:B------:R-:W-:Y:S05]  /*6b00*/  BSYNC.RECONVERGENT B1 ;  /* 0x0000000000017941 */ /* 0x000fea0003800200 */
.L_x_263:
[----:B------:R-:W-:Y:S05]  /*6b10*/  WARPSYNC.ALL ;  /* 0x0000000000007948 */ /* 0x000fea0003800000 */
[----:B------:R-:W-:Y:S01]  /*6b20*/  BAR.SYNC.DEFER_BLOCKING 0x0 ;  /* 0x0000000000007b1d */ /* 0x000fe20000010000 */
[----:B------:R-:W-:-:S13]  /*6b30*/  ISETP.GT.U32.AND P0, PT, R40, 0x2, PT ;  /* 0x000000022800780c */ /* 0x000fda0003f04070 */
[----:B------:R-:W-:Y:S05]  /*6b40*/  @P0 EXIT ;  /* 0x000000000000094d */ /* 0x000fea0003800000 */
[----:B----4-:R-:W-:Y:S02]  /*6b50*/  VIADD R5, R40, UR20 ;  /* 0x0000001428057c36 */ /* 0x010fe40008000000 */
[----:B------:R-:W-:Y:S02]  /*6b60*/  IMAD.U32 R2, RZ, RZ, UR16 ;  /* 0x00000010ff027e24 */ /* 0x000fe4000f8e00ff */
[----:B------:R-:W-:Y:S02]  /*6b70*/  IMAD.U32 R3, RZ, RZ, UR17 ;  /* 0x00000011ff037e24 */ /* 0x000fe4000f8e00ff */
[----:B------:R-:W-:-:S05]  /*6b80*/  IMAD.WIDE.U32 R2, R5, 0x4, R2 ;  /* 0x0000000405027825 */ /* 0x000fca00078e0002 */
[----:B------:R-:W4:Y:S01]  /*6b90*/  LDG.E R0, desc[UR18][R2.64] ;  /* 0x0000001202007981 */ /* 0x000f22000c1e1900 */
[----:B------:R-:W-:Y:S01]  /*6ba0*/  ISETP.NE.AND P0, PT, R40, RZ, PT ;  /* 0x000000ff2800720c */ /* 0x000fe20003f05270 */
[----:B----4-:R-:W-:-:S05]  /*6bb0*/  VIADD R5, R0, UR6 ;  /* 0x0000000600057c36 */ /* 0x010fca0008000000 */
[----:B------:R4:W-:Y:S07]  /*6bc0*/  STG.E desc[UR18][R2.64], R5 ;  /* 0x0000000502007986 */ /* 0x0009ee000c101912 */
[----:B------:R-:W-:Y:S05]  /*6bd0*/  @P0 EXIT ;  /* 0x000000000000094d */ /* 0x000fea0003800000 */
[----:B------:R-:W5:Y:S01]  /*6be0*/  S2UR UR7, SR_CgaCtaId ;  /* 0x00000000000779c3 */ /* 0x000f620000008800 */
[----:B------:R-:W-:Y:S02]  /*6bf0*/  UMOV UR6, 0x400 ;  /* 0x0000040000067882 */ /* 0x000fe40000000000 */
[----:B-----5:R-:W-:-:S09]  /*6c00*/  ULEA UR6, UR7, UR6, 0x18 ;  /* 0x0000000607067291 */ /* 0x020fd2000f8ec0ff */
[----:B------:R-:W5:Y:S02]  /*6c10*/  LDS R0, [UR6+0x800] ;  /* 0x00080006ff007984 */ /* 0x000f640008000800 */
[----:B-----5:R-:W-:-:S13]  /*6c20*/  ISETP.NE.AND P0, PT, R0, RZ, PT ;  /* 0x000000ff0000720c */ /* 0x020fda0003f05270 */
[----:B------:R-:W-:Y:S05]  /*6c30*/  @!P0 BRA `(.L_x_290) ;  /* 0x0000000000b88947 */ /* 0x000fea0003800000 */
[----:B------:R-:W-:-:S13]  /*6c40*/  ISETP.NE.AND P0, PT, R0, 0x1, PT ;  /* 0x000000010000780c */ /* 0x000fda0003f05270 */
[----:B------:R-:W-:Y:S05]  /*6c50*/  @P0 EXIT ;  /* 0x000000000000094d */ /* 0x000fea0003800000 */
[----:B------:R-:W-:Y:S01]  /*6c60*/  IMAD.U32 R9, RZ, RZ, UR13 ;  /* 0x0000000dff097e24 */ /* 0x000fe2000f8e00ff */
[----:B0123--:R-:W4:Y:S01]  /*6c70*/  LDC.64 R10, c[0x0][0x380] ;  /* 0x0000e000ff0a7b82 */ /* 0x00ff220000000a00 */
[----:B------:R-:W-:Y:S02]  /*6c80*/  IMAD.U32 R6, RZ, RZ, UR4 ;  /* 0x00000004ff067e24 */ /* 0x000fe4000f8e00ff */
[----:B------:R-:W-:Y:S02]  /*6c90*/  IMAD.U32 R7, RZ, RZ, UR5 ;  /* 0x00000005ff077e24 */ /* 0x000fe4000f8e00ff */
[----:B------:R-:W-:-:S03]  /*6ca0*/  IMAD.U32 R8, RZ, RZ, UR12 ;  /* 0x0000000cff087e24 */ /* 0x000fc6000f8e00ff */
[----:B------:R-:W4:Y:S04]  /*6cb0*/  LDG.E R21, desc[UR18][R6.64] ;  /* 0x0000001206157981 */ /* 0x000f28000c1e1900 */
[----:B------:R-:W2:Y:S01]  /*6cc0*/  LDG.E R9, desc[UR18][R8.64] ;  /* 0x0000001208097981 */ /* 0x000ea2000c1e1900 */
[----:B----4-:R-:W-:-:S04]  /*6cd0*/  IMAD.WIDE R2, R21, 0x4, R10 ;  /* 0x0000000415027825 */ /* 0x010fc800078e020a */
[----:B--2---:R-:W-:Y:S01]  /*6ce0*/  IMAD.WIDE R4, R9, 0x4, R10 ;  /* 0x0000000409047825 */ /* 0x004fe200078e020a */
[----:B------:R-:W2:Y:S04]  /*6cf0*/  LDG.E R19, desc[UR18][R2.64] ;  /* 0x0000001202137981 */ /* 0x000ea8000c1e1900 */
[----:B------:R-:W2:Y:S01]  /*6d00*/  LDG.E R0, desc[UR18][R4.64] ;  /* 0x0000001204007981 */ /* 0x000ea2000c1e1900 */
[----:B------:R-:W-:Y:S02]  /*6d10*/  IMAD.U32 R14, RZ, RZ, UR4 ;  /* 0x00000004ff0e7e24 */ /* 0x000fe4000f8e00ff */
[----:B------:R-:W-:Y:S02]  /*6d20*/  IMAD.U32 R15, RZ, RZ, UR5 ;  /* 0x00000005ff0f7e24 */ /* 0x000fe4000f8e00ff */
[----:B------:R-:W-:-:S02]  /*6d30*/  IMAD.U32 R16, RZ, RZ, UR12 ;  /* 0x0000000cff107e24 */ /* 0x000fc4000f8e00ff */
[----:B------:R-:W-:Y:S02]  /*6d40*/  IMAD.U32 R17, RZ, RZ, UR13 ;  /* 0x0000000dff117e24 */ /* 0x000fe4000f8e00ff */
[----:B------:R-:W-:Y:S02]  /*6d50*/  IMAD.U32 R12, RZ, RZ, UR8 ;  /* 0x00000008ff0c7e24 */ /* 0x000fe4000f8e00ff */
[----:B------:R-:W-:Y:S01]  /*6d60*/  IMAD.U32 R13, RZ, RZ, UR9 ;  /* 0x00000009ff0d7e24 */ /* 0x000fe2000f8e00ff */
[----:B--2---:R-:W-:-:S13]  /*6d70*/  FSETP.GT.AND P0, PT, R19, R0, PT ;  /* 0x000000001300720b */ /* 0x004fda0003f04000 */
[----:B------:R-:W-:Y:S04]  /*6d80*/  @P0 STG.E desc[UR18][R14.64], R9 ;  /* 0x000000090e000986 */ /* 0x000fe8000c101912 */
[----:B------:R0:W-:Y:S04]  /*6d90*/  @P0 STG.E desc[UR18][R16.64], R21 ;  /* 0x0000001510000986 */ /* 0x0001e8000c101912 */
[----:B------:R-:W2:Y:S04]  /*6da0*/  LDG.E R25, desc[UR18][R12.64] ;  /* 0x000000120c197981 */ /* 0x000ea8000c1e1900 */
[----:B------:R-:W3:Y:S01]  /*6db0*/  @P0 LDG.E R19, desc[UR18][R4.64] ;  /* 0x0000001204130981 */ /* 0x000ee2000c1e1900 */
[----:B--2---:R-:W-:-:S05]  /*6dc0*/  IMAD.WIDE R6, R25, 0x4, R10 ;  /* 0x0000000419067825 */ /* 0x004fca00078e020a */
[----:B------:R-:W3:Y:S01]  /*6dd0*/  LDG.E R0, desc[UR18][R6.64] ;  /* 0x0000001206007981 */ /* 0x000ee2000c1e1900 */
[----:B------:R-:W-:Y:S02]  /*6de0*/  IMAD.MOV.U32 R23, RZ, RZ, R9 ;  /* 0x000000ffff177224 */ /* 0x000fe400078e0009 */
[----:B------:R-:W-:Y:S02]  /*6df0*/  @P0 IMAD.MOV.U32 R23, RZ, RZ, R21 ;  /* 0x000000ffff170224 */ /* 0x000fe400078e0015 */
[----:B0-----:R-:W-:Y:S02]  /*6e00*/  @P0 IMAD.MOV.U32 R21, RZ, RZ, R9 ;  /* 0x000000ffff150224 */ /* 0x001fe400078e0009 */
[----:B------:R-:W-:Y:S02]  /*6e10*/  IMAD.U32 R18, RZ, RZ, UR4 ;  /* 0x00000004ff127e24 */ /* 0x000fe4000f8e00ff */
[----:B------:R-:W-:-:S04]  /*6e20*/  IMAD.WIDE R2, R23, 0x4, R10 ;  /* 0x0000000417027825 */ /* 0x000fc800078e020a */
[----:B------:R-:W-:Y:S01]  /*6e30*/  IMAD.WIDE R8, R21, 0x4, R10 ;  /* 0x0000000415087825 */ /* 0x000fe200078e020a */
[----:B---3--:R-:W-:-:S03]  /*6e40*/  FSETP.GT.AND P1, PT, R19, R0, PT ;  /* 0x000000001300720b */ /* 0x008fc60003f24000 */
[----:B------:R-:W-:-:S10]  /*6e50*/  IMAD.U32 R19, RZ, RZ, UR5 ;  /* 0x00000005ff137e24 */ /* 0x000fd4000f8e00ff */
[----:B------:R0:W-:Y:S04]  /*6e60*/  @P1 STG.E desc[UR18][R18.64], R25 ;  /* 0x0000001912001986 */ /* 0x0001e8000c101912 */
[----:B------:R1:W-:Y:S04]  /*6e70*/  @P1 STG.E desc[UR18][R12.64], R21 ;  /* 0x000000150c001986 */ /* 0x0003e8000c101912 */
[----:B------:R-:W2:Y:S04]  /*6e80*/  @P1 LDG.E R0, desc[UR18][R8.64] ;  /* 0x0000001208001981 */ /* 0x000ea8000c1e1900 */
[----:B------:R-:W2:Y:S01]  /*6e90*/  LDG.E R3, desc[UR18][R2.64] ;  /* 0x0000001202037981 */ /* 0x000ea2000c1e1900 */
[----:B0-----:R-:W-:Y:S01]  /*6ea0*/  @P1 IMAD.MOV.U32 R25, RZ, RZ, R21 ;  /* 0x000000ffff191224 */ /* 0x001fe200078e0015 */
[----:B--2---:R-:W-:-:S13]  /*6eb0*/  FSETP.GT.AND P0, PT, R3, R0, PT ;  /* 0x000000000300720b */ /* 0x004fda0003f04000 */
[----:B-1----:R-:W-:Y:S05]  /*6ec0*/  @!P0 EXIT ;  /* 0x000000000000894d */ /* 0x002fea0003800000 */
[----:B------:R-:W-:Y:S02]  /*6ed0*/  IMAD.U32 R2, RZ, RZ, UR12 ;  /* 0x0000000cff027e24 */ /* 0x000fe4000f8e00ff */
[----:B------:R-:W-:-:S05]  /*6ee0*/  IMAD.U32 R3, RZ, RZ, UR13 ;  /* 0x0000000dff037e24 */ /* 0x000fca000f8e00ff */
[----:B------:R-:W-:Y:S04]  /*6ef0*/  STG.E desc[UR18][R2.64], R25 ;  /* 0x0000001902007986 */ /* 0x000fe8000c101912 */
[----:B------:R-:W-:Y:S01]  /*6f00*/  STG.E desc[UR18][R12.64], R23 ;  /* 0x000000170c007986 */ /* 0x000fe2000c101912 */
[----:B------:R-:W-:Y:S05]  /*6f10*/  EXIT ;  /* 0x000000000000794d */ /* 0x000fea0003800000 */
.L_x_290:
[----:B0123--:R-:W-:Y:S01]  /*6f20*/  IMAD.U32 R11, RZ, RZ, UR13 ;  /* 0x0000000dff0b7e24 */ /* 0x00ffe2000f8e00ff */
[----:B------:R-:W4:Y:S01]  /*6f30*/  LDC.64 R8, c[0x0][0x388] ;  /* 0x0000e200ff087b82 */ /* 0x000f220000000a00 */
        /* <DEDUP_REMOVED lines=42> */
        .weak           $__internal_0_$__cuda_sm20_dsqrt_rn_f64_mediumpath_v1
        .type           $__internal_0_$__cuda_sm20_dsqrt_rn_f64_mediumpath_v1,@function
        .size           $__internal_0_$__cuda_sm20_dsqrt_rn_f64_mediumpath_v1,($triplet$__internal_accurate_pow - $__internal_0_$__cuda_sm20_dsqrt_rn_f64_mediumpath_v1)
$__internal_0_$__cuda_sm20_dsqrt_rn_f64_mediumpath_v1:
[----:B------:R-:W-:Y:S01]  /*71e0*/  ISETP.GE.U32.AND P4, PT, R18, -0x3400000, PT ;  /* 0xfcc000001200780c */ /* 0x000fe20003f86070 */
[----:B------:R-:W-:Y:S01]  /*71f0*/  BSSY.RECONVERGENT B1, `(.L_x_291) ;  /* 0x0000024000017945 */ /* 0x000fe20003800200 */
[----:B------:R-:W-:-:S11]  /*7200*/  IMAD.MOV.U32 R18, RZ, RZ, R24 ;  /* 0x000000ffff127224 */ /* 0x000fd600078e0018 */
[----:B------:R-:W-:Y:S05]  /*7210*/  @!P4 BRA `(.L_x_292) ;  /* 0x000000000020c947 */ /* 0x000fea0003800000 */
[----:B------:R-:W-:-:S10]  /*7220*/  DFMA.RM R14, R16, R14, R12 ;  /* 0x0000000e100e722b */ /* 0x000fd4000000400c */
[----:B------:R-:W-:-:S05]  /*7230*/  IADD3 R12, P4, PT, R14, 0x1, RZ ;  /* 0x000000010e0c7810 */ /* 0x000fca0007f9e0ff */
[----:B------:R-:W-:-:S06]  /*7240*/  IMAD.X R13, RZ, RZ, R15, P4 ;  /* 0x000000ffff0d7224 */ /* 0x000fcc00020e060f */
[----:B------:R-:W-:-:S08]  /*7250*/  DFMA.RP R18, -R14, R12, R18 ;  /* 0x0000000c0e12722b */ /* 0x000fd00000008112 */
[----:B------:R-:W-:-:S06]  /*7260*/  DSETP.GT.AND P4, PT, R18, RZ, PT ;  /* 0x000000ff1200722a */ /* 0x000fcc0003f84000 */
[----:B------:R-:W-:Y:S02]  /*7270*/  FSEL R12, R12, R14, P4 ;  /* 0x0000000e0c0c7208 */ /* 0x000fe40002000000 */
[----:B------:R-:W-:Y:S01]  /*7280*/  FSEL R13, R13, R15, P4 ;  /* 0x0000000f0d0d7208 */ /* 0x000fe20002000000 */
[----:B------:R-:W-:Y:S06]  /*7290*/  BRA `(.L_x_293) ;  /* 0x0000000000647947 */ /* 0x000fec0003800000 */
.L_x_292:
[----:B------:R-:W-:-:S14]  /*72a0*/  DSETP.NE.AND P4, PT, R18, RZ, PT ;  /* 0x000000ff1200722a */ /* 0x000fdc0003f85000 */
[----:B------:R-:W-:Y:S05]  /*72b0*/  @!P4 BRA `(.L_x_294) ;  /* 0x000000000058c947 */ /* 0x000fea0003800000 */
[----:B------:R-:W-:-:S13]  /*72c0*/  ISETP.GE.AND P4, PT, R19, RZ, PT ;  /* 0x000000ff1300720c */ /* 0x000fda0003f86270 */
[----:B------:R-:W-:Y:S02]  /*72d0*/  @!P4 IMAD.MOV.U32 R12, RZ, RZ, 0x0 ;  /* 0x00000000ff0cc424 */ /* 0x000fe400078e00ff */
[----:B------:R-:W-:Y:S01]  /*72e0*/  @!P4 IMAD.MOV.U32 R13, RZ, RZ, -0x80000 ;  /* 0xfff80000ff0dc424 */ /* 0x000fe200078e00ff */
[----:B------:R-:W-:Y:S06]  /*72f0*/  @!P4 BRA `(.L_x_293) ;  /* 0x00000000004cc947 */ /* 0x000fec0003800000 */
[----:B------:R-:W-:-:S13]  /*7300*/  ISETP.GT.AND P4, PT, R19, 0x7fefffff, PT ;  /* 0x7fefffff1300780c */ /* 0x000fda0003f84270 */
[----:B------:R-:W-:Y:S05]  /*7310*/  @P4 BRA `(.L_x_294) ;  /* 0x0000000000404947 */ /* 0x000fea0003800000 */
[----:B------:R-:W-:Y:S01]  /*7320*/  DMUL R18, R18, 8.11296384146066816958e+31 ;  /* 0x4690000012127828 */ /* 0x000fe20000000000 */
[----:B------:R-:W-:Y:S02]  /*7330*/  IMAD.MOV.U32 R16, RZ, RZ, RZ ;  /* 0x000000ffff107224 */ /* 0x000fe400078e00ff */
[----:B------:R-:W-:Y:S02]  /*7340*/  IMAD.MOV.U32 R12, RZ, RZ, 0x0 ;  /* 0x00000000ff0c7424 */ /* 0x000fe400078e00ff */
[----:B------:R-:W-:Y:S01]  /*7350*/  IMAD.MOV.U32 R13, RZ, RZ, 0x3fd80000 ;  /* 0x3fd80000ff0d7424 */ /* 0x000fe200078e00ff */
[----:B------:R-:W0:Y:S02]  /*7360*/  MUFU.RSQ64H R17, R19 ;  /* 0x0000001300117308 */ /* 0x000e240000001c00 */
[----:B0-----:R-:W-:-:S08]  /*7370*/  DMUL R14, R16, R16 ;  /* 0x00000010100e7228 */ /* 0x001fd00000000000 */
[----:B------:R-:W-:-:S08]  /*7380*/  DFMA R14, R18, -R14, 1 ;  /* 0x3ff00000120e742b */ /* 0x000fd0000000080e */
[----:B------:R-:W-:Y:S02]  /*7390*/  DFMA R12, R14, R12, 0.5 ;  /* 0x3fe000000e0c742b */ /* 0x000fe4000000000c */
[----:B------:R-:W-:-:S08]  /*73a0*/  DMUL R14, R16, R14 ;  /* 0x0000000e100e7228 */ /* 0x000fd00000000000 */
[----:B------:R-:W-:-:S08]  /*73b0*/  DFMA R14, R12, R14, R16 ;  /* 0x0000000e0c0e722b */ /* 0x000fd00000000010 */
[----:B------:R-:W-:Y:S02]  /*73c0*/  DMUL R12, R18, R14 ;  /* 0x0000000e120c7228 */ /* 0x000fe40000000000 */
[----:B------:R-:W-:-:S06]  /*73d0*/  VIADD R15, R15, 0xfff00000 ;  /* 0xfff000000f0f7836 */ /* 0x000fcc0000000000 */
[----:B------:R-:W-:-:S08]  /*73e0*/  DFMA R16, R12, -R12, R18 ;  /* 0x8000000c0c10722b */ /* 0x000fd00000000012 */
[----:B------:R-:W-:-:S10]  /*73f0*/  DFMA R12, R14, R16, R12 ;  /* 0x000000100e0c722b */ /* 0x000fd4000000000c */
[----:B------:R-:W-:Y:S01]  /*7400*/  VIADD R13, R13, 0xfcb00000 ;  /* 0xfcb000000d0d7836 */ /* 0x000fe20000000000 */
[----:B------:R-:W-:Y:S06]  /*7410*/  BRA `(.L_x_293) ;  /* 0x0000000000047947 */ /* 0x000fec0003800000 */
.L_x_294:
[----:B------:R-:W-:-:S11]  /*7420*/  DADD R12, R18, R18 ;  /* 0x00000000120c7229 */ /* 0x000fd60000000012 */
.L_x_293:
[----:B------:R-:W-:Y:S05]  /*7430*/  BSYNC.RECONVERGENT B1 ;  /* 0x0000000000017941 */ /* 0x000fea0003800200 */
.L_x_291:
[----:B------:R-:W-:Y:S02]  /*7440*/  IMAD.MOV.U32 R14, RZ, RZ, R12 ;  /* 0x000000ffff0e7224 */ /* 0x000fe400078e000c */
[----:B------:R-:W-:Y:S02]  /*7450*/  IMAD.MOV.U32 R15, RZ, RZ, R13 ;  /* 0x000000ffff0f7224 */ /* 0x000fe400078e000d */
[----:B------:R-:W-:Y:S02]  /*7460*/  IMAD.MOV.U32 R12, RZ, RZ, R20 ;  /* 0x000000ffff0c7224 */ /* 0x000fe400078e0014 */
[----:B------:R-:W-:-:S04]  /*7470*/  IMAD.MOV.U32 R13, RZ, RZ, 0x0 ;  /* 0x00000000ff0d7424 */ /* 0x000fc800078e00ff */
[----:B------:R-:W-:Y:S05]  /*7480*/  RET.REL.NODEC R12 `(triplet) ;  /* 0xffffff880cdc7950 */ /* 0x000fea0003c3ffff */
        .type           $triplet$__internal_accurate_pow,@function
        .size           $triplet$__internal_accurate_pow,(.L_x_302 - $triplet$__internal_accurate_pow)
$triplet$__internal_accurate_pow:
[----:B------:R-:W-:Y:S01]  /*7490*/  ISETP.GT.U32.AND P1, PT, R39, 0xfffff, PT ;  /* 0x000fffff2700780c */ /* 0x000fe20003f24070 */
[--C-:B------:R-:W-:Y:S01]  /*74a0*/  IMAD.MOV.U32 R19, RZ, RZ, R39.reuse ;  /* 0x000000ffff137224 */ /* 0x100fe200078e0027 */
[----:B------:R-:W-:Y:S01]  /*74b0*/  UMOV UR22, 0x7d2cafe2 ;  /* 0x7d2cafe200167882 */ /* 0x000fe20000000000 */
[----:B------:R-:W-:Y:S01]  /*74c0*/  IMAD.MOV.U32 R20, RZ, RZ, 0x41ad3b5a ;  /* 0x41ad3b5aff147424 */ /* 0x000fe200078e00ff */
[----:B------:R-:W-:Y:S01]  /*74d0*/  UMOV UR23, 0x3eb0f5ff ;  /* 0x3eb0f5ff00177882 */ /* 0x000fe20000000000 */
[----:B------:R-:W-:Y:S01]  /*74e0*/  IMAD.MOV.U32 R21, RZ, RZ, 0x3ed0f5d2 ;  /* 0x3ed0f5d2ff157424 */ /* 0x000fe200078e00ff */
[----:B------:R-:W-:Y:S01]  /*74f0*/  SHF.R.U32.HI R39, RZ, 0x14, R39 ;  /* 0x00000014ff277819 */ /* 0x000fe20000011627 */
[----:B------:R-:W-:Y:S01]  /*7500*/  UMOV UR24, 0x3b39803f ;  /* 0x3b39803f00187882 */ /* 0x000fe20000000000 */
[----:B------:R-:W-:-:S05]  /*7510*/  UMOV UR25, 0x3c7abc9e ;  /* 0x3c7abc9e00197882 */ /* 0x000fca0000000000 */
[----:B------:R-:W-:-:S10]  /*7520*/  @!P1 DMUL R16, R18, 1.80143985094819840000e+16 ;  /* 0x4350000012109828 */ /* 0x000fd40000000000 */
[----:B------:R-:W-:Y:S01]  /*7530*/  @!P1 IMAD.MOV.U32 R19, RZ, RZ, R17 ;  /* 0x000000ffff139224 */ /* 0x000fe200078e0011 */
[----:B------:R-:W-:Y:S01]  /*7540*/  @!P1 LEA.HI R39, R17, 0xffffffca, RZ, 0xc ;  /* 0xffffffca11279811 */ /* 0x000fe200078f60ff */
[----:B------:R-:W-:Y:S02]  /*7550*/  @!P1 IMAD.MOV.U32 R18, RZ, RZ, R16 ;  /* 0x000000ffff129224 */ /* 0x000fe400078e0010 */
[----:B------:R-:W-:Y:S01]  /*7560*/  IMAD.MOV.U32 R17, RZ, RZ, 0x43300000 ;  /* 0x43300000ff117424 */ /* 0x000fe200078e00ff */
[----:B------:R-:W-:Y:S01]  /*7570*/  LOP3.LUT R19, R19, 0x800fffff, RZ, 0xc0, !PT ;  /* 0x800fffff13137812 */ /* 0x000fe200078ec0ff */
[----:B------:R-:W-:Y:S02]  /*7580*/  IMAD.MOV.U32 R22, RZ, RZ, R18 ;  /* 0x000000ffff167224 */ /* 0x000fe400078e0012 */
[----:B------:R-:W-:Y:S01]  /*7590*/  IMAD.MOV.U32 R18, RZ, RZ, RZ ;  /* 0x000000ffff127224 */ /* 0x000fe200078e00ff */
[----:B------:R-:W-:-:S04]  /*75a0*/  LOP3.LUT R19, R19, 0x3ff00000, RZ, 0xfc, !PT ;  /* 0x3ff0000013137812 */ /* 0x000fc800078efcff */
[----:B------:R-:W-:Y:S01]  /*75b0*/  ISETP.GE.U32.AND P4, PT, R19, 0x3ff6a09f, PT ;  /* 0x3ff6a09f1300780c */ /* 0x000fe20003f86070 */
[----:B------:R-:W-:-:S12]  /*75c0*/  IMAD.MOV.U32 R23, RZ, RZ, R19 ;  /* 0x000000ffff177224 */ /* 0x000fd800078e0013 */
[----:B------:R-:W-:-:S04]  /*75d0*/  @P4 VIADD R16, R23, 0xfff00000 ;  /* 0xfff0000017104836 */ /* 0x000fc80000000000 */
[----:B------:R-:W-:Y:S02]  /*75e0*/  @P4 IMAD.MOV.U32 R23, RZ, RZ, R16 ;  /* 0x000000ffff174224 */ /* 0x000fe400078e0010 */
[C---:B------:R-:W-:Y:S02]  /*75f0*/  VIADD R16, R39.reuse, 0xfffffc01 ;  /* 0xfffffc0127107836 */ /* 0x040fe40000000000 */
[----:B------:R-:W-:Y:S02]  /*7600*/  @P4 VIADD R16, R39, 0xfffffc02 ;  /* 0xfffffc0227104836 */ /* 0x000fe40000000000 */
[C---:B------:R-:W-:Y:S02]  /*7610*/  DADD R24, R22.reuse, 1 ;  /* 0x3ff0000016187429 */ /* 0x040fe40000000000 */
[----:B------:R-:W-:Y:S01]  /*7620*/  DADD R22, R22, -1 ;  /* 0xbff0000016167429 */ /* 0x000fe20000000000 */
[----:B------:R-:W-:-:S03]  /*7630*/  LOP3.LUT R16, R16, 0x80000000, RZ, 0x3c, !PT ;  /* 0x8000000010107812 */ /* 0x000fc600078e3cff */
[----:B------:R-:W0:Y:S02]  /*7640*/  MUFU.RCP64H R19, R25 ;  /* 0x0000001900137308 */ /* 0x000e240000001800 */
[----:B0-----:R-:W-:-:S08]  /*7650*/  DFMA R32, -R24, R18, 1 ;  /* 0x3ff000001820742b */ /* 0x001fd00000000112 */
[----:B------:R-:W-:-:S08]  /*7660*/  DFMA R32, R32, R32, R32 ;  /* 0x000000202020722b */ /* 0x000fd00000000020 */
[----:B------:R-:W-:-:S08]  /*7670*/  DFMA R32, R18, R32, R18 ;  /* 0x000000201220722b */ /* 0x000fd00000000012 */
[----:B------:R-:W-:-:S08]  /*7680*/  DMUL R18, R22, R32 ;  /* 0x0000002016127228 */ /* 0x000fd00000000000 */
[----:B------:R-:W-:-:S08]  /*7690*/  DFMA R18, R22, R32, R18 ;  /* 0x000000201612722b */ /* 0x000fd00000000012 */
[----:B------:R-:W-:Y:S02]  /*76a0*/  DMUL R30, R18, R18 ;  /* 0x00000012121e7228 */ /* 0x000fe40000000000 */
[----:B------:R-:W-:-:S06]  /*76b0*/  DADD R24, R22, -R18 ;  /* 0x0000000016187229 */ /* 0x000fcc0000000812 */
[----:B------:R-:W-:Y:S01]  /*76c0*/  DFMA R20, R30, UR22, R20 ;  /* 0x000000161e147c2b */ /* 0x000fe20008000014 */
[----:B------:R-:W-:Y:S01]  /*76d0*/  UMOV UR22, 0x75488a3f ;  /* 0x75488a3f00167882 */ /* 0x000fe20000000000 */
[----:B------:R-:W-:Y:S01]  /*76e0*/  UMOV UR23, 0x3ef3b20a ;  /* 0x3ef3b20a00177882 */ /* 0x000fe20000000000 */
[----:B------:R-:W-:-:S05]  /*76f0*/  DADD R24, R24, R24 ;  /* 0x0000000018187229 */ /* 0x000fca0000000018 */
[----:B------:R-:W-:Y:S01]  /*7700*/  DFMA R28, R30, R20, UR22 ;  /* 0x000000161e1c7e2b */ /* 0x000fe20008000014 */
[----:B------:R-:W-:Y:S01]  /*7710*/  UMOV UR22, 0xe4faecd5 ;  /* 0xe4faecd500167882 */ /* 0x000fe20000000000 */
[----:B------:R-:W-:Y:S01]  /*7720*/  UMOV UR23, 0x3f1745cd ;  /* 0x3f1745cd00177882 */ /* 0x000fe20000000000 */
[-C--:B------:R-:W-:Y:S02]  /*7730*/  DFMA R24, R22, -R18.reuse, R24 ;  /* 0x800000121618722b */ /* 0x080fe40000000018 */
[----:B------:R-:W-:-:S03]  /*7740*/  DMUL R22, R18, R18 ;  /* 0x0000001212167228 */ /* 0x000fc60000000000 */
[----:B------:R-:W-:Y:S01]  /*7750*/  DFMA R28, R30, R28, UR22 ;  /* 0x000000161e1c7e2b */ /* 0x000fe2000800001c */
[----:B------:R-:W-:Y:S01]  /*7760*/  UMOV UR22, 0x258a578b ;  /* 0x258a578b00167882 */ /* 0x000fe20000000000 */
[----:B------:R-:W-:Y:S01]  /*7770*/  UMOV UR23, 0x3f3c71c7 ;  /* 0x3f3c71c700177882 */ /* 0x000fe20000000000 */
[----:B------:R-:W-:-:S05]  /*7780*/  DMUL R24, R32, R24 ;  /* 0x0000001820187228 */ /* 0x000fca0000000000 */
[----:B------:R-:W-:Y:S01]  /*7790*/  DFMA R28, R30, R28, UR22 ;  /* 0x000000161e1c7e2b */ /* 0x000fe2000800001c */
[----:B------:R-:W-:Y:S01]  /*77a0*/  UMOV UR22, 0x9242b910 ;  /* 0x9242b91000167882 */ /* 0x000fe20000000000 */
[----:B------:R-:W-:-:S03]  /*77b0*/  UMOV UR23, 0x3f624924 ;  /* 0x3f62492400177882 */ /* 0x000fc60000000000 */
[----:B------:R-:W-:Y:S02]  /*77c0*/  VIADD R35, R25, 0x100000 ;  /* 0x0010000019237836 */ /* 0x000fe40000000000 */
[----:B------:R-:W-:Y:S01]  /*77d0*/  IMAD.MOV.U32 R34, RZ, RZ, R24 ;  /* 0x000000ffff227224 */ /* 0x000fe200078e0018 */
[----:B------:R-:W-:Y:S01]  /*77e0*/  DFMA R28, R30, R28, UR22 ;  /* 0x000000161e1c7e2b */ /* 0x000fe2000800001c */
[----:B------:R-:W-:Y:S01]  /*77f0*/  UMOV UR22, 0x99999dfb ;  /* 0x99999dfb00167882 */ /* 0x000fe20000000000 */
[----:B------:R-:W-:-:S06]  /*7800*/  UMOV UR23, 0x3f899999 ;  /* 0x3f89999900177882 */ /* 0x000fcc0000000000 */
[----:B------:R-:W-:Y:S01]  /*7810*/  DFMA R28, R30, R28, UR22 ;  /* 0x000000161e1c7e2b */ /* 0x000fe2000800001c */
[----:B------:R-:W-:Y:S01]  /*7820*/  UMOV UR22, 0x55555555 ;  /* 0x5555555500167882 */ /* 0x000fe20000000000 */
[----:B------:R-:W-:-:S06]  /*7830*/  UMOV UR23, 0x3fb55555 ;  /* 0x3fb5555500177882 */ /* 0x000fcc0000000000 */
[----:B------:R-:W-:-:S08]  /*7840*/  DFMA R20, R30, R28, UR22 ;  /* 0x000000161e147e2b */ /* 0x000fd0000800001c */
[----:B------:R-:W-:Y:S01]  /*7850*/  DADD R26, -R20, UR22 ;  /* 0x00000016141a7e29 */ /* 0x000fe20008000100 */
[----:B------:R-:W-:Y:S01]  /*7860*/  UMOV UR22, 0xb9e7b0 ;  /* 0x00b9e7b000167882 */ /* 0x000fe20000000000 */
[----:B------:R-:W-:-:S06]  /*7870*/  UMOV UR23, 0x3c46a4cb ;  /* 0x3c46a4cb00177882 */ /* 0x000fcc0000000000 */
[----:B------:R-:W-:Y:S02]  /*7880*/  DFMA R30, R30, R28, R26 ;  /* 0x0000001c1e1e722b */ /* 0x000fe4000000001a */
[C---:B------:R-:W-:Y:S02]  /*7890*/  DMUL R26, R18.reuse, R22 ;  /* 0x00000016121a7228 */ /* 0x040fe40000000000 */
[----:B------:R-:W-:-:S04]  /*78a0*/  DFMA R28, R18, R18, -R22 ;  /* 0x00000012121c722b */ /* 0x000fc80000000816 */
[----:B------:R-:W-:Y:S01]  /*78b0*/  DADD R30, R30, -UR22 ;  /* 0x800000161e1e7e29 */ /* 0x000fe20008000000 */
[----:B------:R-:W-:Y:S01]  /*78c0*/  UMOV UR22, 0x80000000 ;  /* 0x8000000000167882 */ /* 0x000fe20000000000 */
[C---:B------:R-:W-:Y:S01]  /*78d0*/  DFMA R32, R18.reuse, R22, -R26 ;  /* 0x000000161220722b */ /* 0x040fe2000000081a */
[----:B------:R-:W-:Y:S01]  /*78e0*/  UMOV UR23, 0x43300000 ;  /* 0x4330000000177882 */ /* 0x000fe20000000000 */
[----:B------:R-:W-:-:S06]  /*78f0*/  DFMA R28, R18, R34, R28 ;  /* 0x00000022121c722b */ /* 0x000fcc000000001c */
[----:B------:R-:W-:Y:S02]  /*7900*/  DFMA R32, R24, R22, R32 ;  /* 0x000000161820722b */ /* 0x000fe40000000020 */
[----:B------:R-:W-:-:S06]  /*7910*/  DADD R22, R20, R30 ;  /* 0x0000000014167229 */ /* 0x000fcc000000001e */
[----:B------:R-:W-:Y:S02]  /*7920*/  DFMA R32, R18, R28, R32 ;  /* 0x0000001c1220722b */ /* 0x000fe40000000020 */
[----:B------:R-:W-:Y:S02]  /*7930*/  DMUL R28, R22, R26 ;  /* 0x0000001a161c7228 */ /* 0x000fe40000000000 */
[----:B------:R-:W-:-:S06]  /*7940*/  DADD R34, R20, -R22 ;  /* 0x0000000014227229 */ /* 0x000fcc0000000816 */
[----:B------:R-:W-:Y:S02]  /*7950*/  DFMA R20, R22, R26, -R28 ;  /* 0x0000001a1614722b */ /* 0x000fe4000000081c */
[----:B------:R-:W-:-:S06]  /*7960*/  DADD R34, R30, R34 ;  /* 0x000000001e227229 */ /* 0x000fcc0000000022 */
[----:B------:R-:W-:-:S08]  /*7970*/  DFMA R20, R22, R32, R20 ;  /* 0x000000201614722b */ /* 0x000fd00000000014 */
[----:B------:R-:W-:-:S08]  /*7980*/  DFMA R26, R34, R26, R20 ;  /* 0x0000001a221a722b */ /* 0x000fd00000000014 */
[----:B------:R-:W-:-:S08]  /*7990*/  DADD R22, R28, R26 ;  /* 0x000000001c167229 */ /* 0x000fd0000000001a */
[--C-:B------:R-:W-:Y:S02]  /*79a0*/  DADD R20, R18, R22.reuse ;  /* 0x0000000012147229 */ /* 0x100fe40000000016 */
[----:B------:R-:W-:-:S06]  /*79b0*/  DADD R28, R28, -R22 ;  /* 0x000000001c1c7229 */ /* 0x000fcc0000000816 */
[----:B------:R-:W-:Y:S02]  /*79c0*/  DADD R18, R18, -R20 ;  /* 0x0000000012127229 */ /* 0x000fe40000000814 */
[----:B------:R-:W-:-:S06]  /*79d0*/  DADD R28, R26, R28 ;  /* 0x000000001a1c7229 */ /* 0x000fcc000000001c */
[----:B------:R-:W-:-:S08]  /*79e0*/  DADD R18, R22, R18 ;  /* 0x0000000016127229 */ /* 0x000fd00000000012 */
[----:B------:R-:W-:-:S08]  /*79f0*/  DADD R18, R28, R18 ;  /* 0x000000001c127229 */ /* 0x000fd00000000012 */
[----:B------:R-:W-:Y:S02]  /*7a00*/  DADD R24, R24, R18 ;  /* 0x0000000018187229 */ /* 0x000fe40000000012 */
[----:B------:R-:W-:Y:S01]  /*7a10*/  DADD R18, R16, -UR22 ;  /* 0x8000001610127e29 */ /* 0x000fe20008000000 */
[----:B------:R-:W-:Y:S01]  /*7a20*/  UMOV UR22, 0xfefa39ef ;  /* 0xfefa39ef00167882 */ /* 0x000fe20000000000 */
[----:B------:R-:W-:-:S04]  /*7a30*/  UMOV UR23, 0x3fe62e42 ;  /* 0x3fe62e4200177882 */ /* 0x000fc80000000000 */
[----:B------:R-:W-:-:S08]  /*7a40*/  DADD R22, R20, R24 ;  /* 0x0000000014167229 */ /* 0x000fd00000000018 */
[--C-:B------:R-:W-:Y:S02]  /*7a50*/  DFMA R16, R18, UR22, R22.reuse ;  /* 0x0000001612107c2b */ /* 0x100fe40008000016 */
[----:B------:R-:W-:-:S06]  /*7a60*/  DADD R26, R20, -R22 ;  /* 0x00000000141a7229 */ /* 0x000fcc0000000816 */
[----:B------:R-:W-:Y:S02]  /*7a70*/  DFMA R20, R18, -UR22, R16 ;  /* 0x8000001612147c2b */ /* 0x000fe40008000010 */
[----:B------:R-:W-:Y:S01]  /*7a80*/  DADD R26, R24, R26 ;  /* 0x00000000181a7229 */ /* 0x000fe2000000001a */
[----:B------:R-:W-:Y:S02]  /*7a90*/  IMAD.MOV.U32 R24, RZ, RZ, 0x652b82fe ;  /* 0x652b82feff187424 */ /* 0x000fe400078e00ff */
[----:B------:R-:W-:-:S03]  /*7aa0*/  IMAD.MOV.U32 R25, RZ, RZ, 0x3ff71547 ;  /* 0x3ff71547ff197424 */ /* 0x000fc600078e00ff */
[----:B------:R-:W-:-:S08]  /*7ab0*/  DADD R20, -R22, R20 ;  /* 0x0000000016147229 */ /* 0x000fd00000000114 */
[----:B------:R-:W-:-:S08]  /*7ac0*/  DADD R20, R26, -R20 ;  /* 0x000000001a147229 */ /* 0x000fd00000000814 */
[----:B------:R-:W-:-:S08]  /*7ad0*/  DFMA R20, R18, UR24, R20 ;  /* 0x0000001812147c2b */ /* 0x000fd00008000014 */
[----:B------:R-:W-:-:S08]  /*7ae0*/  DADD R18, R16, R20 ;  /* 0x0000000010127229 */ /* 0x000fd00000000014 */
[----:B------:R-:W-:Y:S02]  /*7af0*/  DADD R22, R16, -R18 ;  /* 0x0000000010167229 */ /* 0x000fe40000000812 */
[----:B------:R-:W-:-:S06]  /*7b00*/  DMUL R16, R18, 2 ;  /* 0x4000000012107828 */ /* 0x000fcc0000000000 */
[----:B------:R-:W-:Y:S02]  /*7b10*/  DADD R20, R20, R22 ;  /* 0x0000000014147229 */ /* 0x000fe40000000016 */
[----:B------:R-:W-:-:S08]  /*7b20*/  DFMA R18, R18, 2, -R16 ;  /* 0x400000001212782b */ /* 0x000fd00000000810 */
[----:B------:R-:W-:-:S08]  /*7b30*/  DFMA R20, R20, 2, R18 ;  /* 0x400000001414782b */ /* 0x000fd00000000012 */
[----:B------:R-:W-:-:S08]  /*7b40*/  DADD R26, R16, R20 ;  /* 0x00000000101a7229 */ /* 0x000fd00000000014 */
[----:B------:R-:W-:Y:S02]  /*7b50*/  DFMA R24, R26, R24, 6.75539944105574400000e+15 ;  /* 0x433800001a18742b */ /* 0x000fe40000000018 */
[----:B------:R-:W-:Y:S01]  /*7b60*/  FSETP.GEU.AND P1, PT, |R27|, 4.1917929649353027344, PT ;  /* 0x4086232b1b00780b */ /* 0x000fe20003f2e200 */
[----:B------:R-:W-:-:S05]  /*7b70*/  DADD R16, R16, -R26 ;  /* 0x0000000010107229 */ /* 0x000fca000000081a */
[----:B------:R-:W-:-:S03]  /*7b80*/  DADD R18, R24, -6.75539944105574400000e+15 ;  /* 0xc338000018127429 */ /* 0x000fc60000000000 */
[----:B------:R-:W-:-:S05]  /*7b90*/  DADD R20, R20, R16 ;  /* 0x0000000014147229 */ /* 0x000fca0000000010 */
[----:B------:R-:W-:Y:S01]  /*7ba0*/  DFMA R22, R18, -UR22, R26 ;  /* 0x8000001612167c2b */ /* 0x000fe2000800001a */
[----:B------:R-:W-:Y:S01]  /*7bb0*/  UMOV UR22, 0x3b39803f ;  /* 0x3b39803f00167882 */ /* 0x000fe20000000000 */
[----:B------:R-:W-:-:S06]  /*7bc0*/  UMOV UR23, 0x3c7abc9e ;  /* 0x3c7abc9e00177882 */ /* 0x000fcc0000000000 */
[----:B------:R-:W-:Y:S01]  /*7bd0*/  DFMA R22, R18, -UR22, R22 ;  /* 0x8000001612167c2b */ /* 0x000fe20008000016 */
[----:B------:R-:W-:Y:S01]  /*7be0*/  UMOV UR22, 0x69ce2bdf ;  /* 0x69ce2bdf00167882 */ /* 0x000fe20000000000 */
[----:B------:R-:W-:Y:S01]  /*7bf0*/  IMAD.MOV.U32 R18, RZ, RZ, -0x35dec16 ;  /* 0xfca213eaff127424 */ /* 0x000fe200078e00ff */
[----:B------:R-:W-:Y:S01]  /*7c00*/  UMOV UR23, 0x3e5ade15 ;  /* 0x3e5ade1500177882 */ /* 0x000fe20000000000 */
[----:B------:R-:W-:-:S06]  /*7c10*/  IMAD.MOV.U32 R19, RZ, RZ, 0x3e928af3 ;  /* 0x3e928af3ff137424 */ /* 0x000fcc00078e00ff */
[----:B------:R-:W-:Y:S01]  /*7c20*/  DFMA R18, R22, UR22, R18 ;  /* 0x0000001616127c2b */ /* 0x000fe20008000012 */
[----:B------:R-:W-:Y:S01]  /*7c30*/  UMOV UR22, 0x62401315 ;  /* 0x6240131500167882 */ /* 0x000fe20000000000 */
[----:B------:R-:W-:-:S06]  /*7c40*/  UMOV UR23, 0x3ec71dee ;  /* 0x3ec71dee00177882 */ /* 0x000fcc0000000000 */
[----:B------:R-:W-:Y:S01]  /*7c50*/  DFMA R18, R22, R18, UR22 ;  /* 0x0000001616127e2b */ /* 0x000fe20008000012 */
        /* <DEDUP_REMOVED lines=20> */
[----:B------:R-:W-:-:S08]  /*7da0*/  DFMA R18, R22, R18, UR22 ;  /* 0x0000001616127e2b */ /* 0x000fd00008000012 */
[----:B------:R-:W-:-:S08]  /*7db0*/  DFMA R18, R22, R18, 1 ;  /* 0x3ff000001612742b */ /* 0x000fd00000000012 */
[----:B------:R-:W-:-:S10]  /*7dc0*/  DFMA R18, R22, R18, 1 ;  /* 0x3ff000001612742b */ /* 0x000fd40000000012 */
[----:B------:R-:W-:Y:S02]  /*7dd0*/  IMAD R23, R24, 0x100000, R19 ;  /* 0x0010000018177824 */ /* 0x000fe400078e0213 */
[----:B------:R-:W-:Y:S01]  /*7de0*/  IMAD.MOV.U32 R22, RZ, RZ, R18 ;  /* 0x000000ffff167224 */ /* 0x000fe200078e0012 */
[----:B------:R-:W-:Y:S06]  /*7df0*/  @!P1 BRA `(.L_x_295) ;  /* 0x0000000000309947 */ /* 0x000fec0003800000 */
[----:B------:R-:W-:Y:S01]  /*7e00*/  FSETP.GEU.AND P4, PT, |R27|, 4.2275390625, PT ;  /* 0x408748001b00780b */ /* 0x000fe20003f8e200 */
[C---:B------:R-:W-:Y:S02]  /*7e10*/  DADD R22, R26.reuse, +INF ;  /* 0x7ff000001a167429 */ /* 0x040fe40000000000 */
[----:B------:R-:W-:-:S08]  /*7e20*/  DSETP.GEU.AND P1, PT, R26, RZ, PT ;  /* 0x000000ff1a00722a */ /* 0x000fd00003f2e000 */
[----:B------:R-:W-:Y:S02]  /*7e30*/  FSEL R22, R22, RZ, P1 ;  /* 0x000000ff16167208 */ /* 0x000fe40000800000 */
[----:B------:R-:W-:Y:S02]  /*7e40*/  @!P4 LEA.HI R16, R24, R24, RZ, 0x1 ;  /* 0x000000181810c211 */ /* 0x000fe400078f08ff */
[----:B------:R-:W-:Y:S02]  /*7e50*/  FSEL R23, R23, RZ, P1 ;  /* 0x000000ff17177208 */ /* 0x000fe40000800000 */
[----:B------:R-:W-:-:S05]  /*7e60*/  @!P4 SHF.R.S32.HI R16, RZ, 0x1, R16 ;  /* 0x00000001ff10c819 */ /* 0x000fca0000011410 */
[----:B------:R-:W-:Y:S02]  /*7e70*/  @!P4 IMAD.IADD R17, R24, 0x1, -R16 ;  /* 0x000000011811c824 */ /* 0x000fe400078e0a10 */
[----:B------:R-:W-:Y:S02]  /*7e80*/  @!P4 IMAD R19, R16, 0x100000, R19 ;  /* 0x001000001013c824 */ /* 0x000fe400078e0213 */
[----:B------:R-:W-:Y:S01]  /*7e90*/  @!P4 IMAD.MOV.U32 R16, RZ, RZ, RZ ;  /* 0x000000ffff10c224 */ /* 0x000fe200078e00ff */
[----:B------:R-:W-:-:S06]  /*7ea0*/  @!P4 LEA R17, R17, 0x3ff00000, 0x14 ;  /* 0x3ff000001111c811 */ /* 0x000fcc00078ea0ff */
[----:B------:R-:W-:-:S11]  /*7eb0*/  @!P4 DMUL R22, R18, R16 ;  /* 0x000000101216c228 */ /* 0x000fd60000000000 */
.L_x_295:
[----:B------:R-:W-:Y:S01]  /*7ec0*/  DFMA R20, R20, R22, R22 ;  /* 0x000000161414722b */ /* 0x000fe20000000016 */
[----:B------:R-:W-:Y:S01]  /*7ed0*/  IMAD.MOV.U32 R18, RZ, RZ, R42 ;  /* 0x000000ffff127224 */ /* 0x000fe200078e002a */
[----:B------:R-:W-:Y:S01]  /*7ee0*/  DSETP.NEU.AND P1, PT, |R22|, +INF , PT ;  /* 0x7ff000001600742a */ /* 0x000fe20003f2d200 */
[----:B------:R-:W-:-:S07]  /*7ef0*/  IMAD.MOV.U32 R19, RZ, RZ, 0x0 ;  /* 0x00000000ff137424 */ /* 0x000fce00078e00ff */
[----:B------:R-:W-:Y:S02]  /*7f00*/  FSEL R16, R22, R20, !P1 ;  /* 0x0000001416107208 */ /* 0x000fe40004800000 */
[----:B------:R-:W-:Y:S01]  /*7f10*/  FSEL R17, R23, R21, !P1 ;  /* 0x0000001517117208 */ /* 0x000fe20004800000 */
[----:B------:R-:W-:Y:S06]  /*7f20*/  RET.REL.NODEC R18 `(triplet) ;  /* 0xffffff8012347950 */ /* 0x000fec0003c3ffff */
.L_x_296:
[----:B------:R-:W-:-:S00]  /*7f30*/  BRA `(.L_x_296) ;  /* 0xfffffffc00fc7947 */ /* 0x000fc0000383ffff */
[----:B------:R-:W-:-:S00]  /*7f40*/  NOP ;  /* 0x0000000000007918 */ /* 0x000fc00000000000 */
        /* <DEDUP_REMOVED lines=11> */
.L_x_302:


//--------------------- .nv.shared.triplet        --------------------------
	.section	.nv.shared.triplet,"aw",@nobits
	.sectionflags	@""
	.align	4
.nv.shared.triplet:
	.zero		3076


//--------------------- .nv.shared.reserved.0     --------------------------
	.section	.nv.shared.reserved.0,"aw",@nobits
	.weak		__nv_reservedSMEM_offset_0_alias
	.size		__nv_reservedSMEM_offset_0_alias, 0, 64
	.other		__nv_reservedSMEM_offset_0_alias,@"STO_CUDA_RESERVED_SHARED STV_DEFAULT"
__nv_reservedSMEM_offset_0_alias:
	.zero		0
	.zero		64


//--------------------- .nv.constant0.triplet     --------------------------
	.section	.nv.constant0.triplet,"a",@progbits
	.sectionflags	@""
	.align	4
.nv.constant0.triplet:
	.zero		932


//--------------------- SYMBOLS --------------------------

	.type		.nv.reservedSmem.offset0,@object
	.size		.nv.reservedSmem.offset0,0x4
	.type		.nv.reservedSmem.cap,@object
	.size		.nv.reservedSmem.cap,0x4
